//
// Generated by NVIDIA NVVM Compiler
//
// Compiler Build ID: CL-36424714
// Cuda compilation tools, release 13.0, V13.0.88
// Based on NVVM 20.0.0
//

.version 9.0
.target sm_100
.address_size 64

	// .globl	_Z12setup_kernelP17curandStateXORWOW
.extern .func free
(
	.param .b64 free_param_0
)
;
.extern .func  (.param .b64 func_retval0) malloc
(
	.param .b64 malloc_param_0
)
;
.extern .func __assertfail
(
	.param .b64 __assertfail_param_0,
	.param .b64 __assertfail_param_1,
	.param .b32 __assertfail_param_2,
	.param .b64 __assertfail_param_3,
	.param .b64 __assertfail_param_4
)
;
.global .align 4 .b8 precalc_xorwow_matrix[102400];
.global .align 4 .b8 precalc_xorwow_offset_matrix[102400];
.global .align 4 .b8 mrg32k3aM1[2304];
.global .align 4 .b8 mrg32k3aM2[2304];
.global .align 4 .b8 mrg32k3aM1SubSeq[2016];
.global .align 4 .b8 mrg32k3aM2SubSeq[2016];
.global .align 4 .b8 mrg32k3aM1Seq[2304];
.global .align 4 .b8 mrg32k3aM2Seq[2304];
.const .align 8 .b8 __cr_lgamma_table[72];
.global .align 1 .b8 __unnamed_1[52] = {105, 110, 116, 32, 103, 101, 116, 67, 111, 108, 111, 114, 40, 105, 110, 116, 32, 42, 44, 32, 105, 110, 116, 32, 42, 44, 32, 108, 111, 110, 103, 32, 42, 44, 32, 105, 110, 116, 32, 42, 44, 32, 105, 110, 116, 44, 32, 105, 110, 116, 41};
.global .align 1 .b8 $str[6] = {102, 97, 108, 115, 101};
.global .align 1 .b8 $str$1[27] = {47, 116, 109, 112, 47, 115, 97, 115, 115, 95, 99, 117, 95, 48, 122, 54, 54, 95, 103, 122, 115, 47, 107, 46, 99, 117};

.visible .entry _Z12setup_kernelP17curandStateXORWOW(
	.param .u64 .ptr .align 1 _Z12setup_kernelP17curandStateXORWOW_param_0
)
{
	.reg .pred 	%p<24>;
	.reg .b32 	%r<414>;
	.reg .b64 	%rd<19>;

	ld.param.u64 	%rd9, [_Z12setup_kernelP17curandStateXORWOW_param_0];
	cvta.to.global.u64 	%rd10, %rd9;
	mov.u32 	%r183, %tid.x;
	mov.u32 	%r184, %ntid.x;
	mov.u32 	%r185, %ctaid.x;
	mad.lo.s32 	%r186, %r184, %r185, %r183;
	add.s32 	%r1, %r186, 1;
	setp.eq.s32 	%p1, %r1, 0;
	// begin inline asm
	mov.u64 	%rd8, %clock64;
	// end inline asm
	mul.wide.s32 	%rd11, %r186, 48;
	add.s64 	%rd1, %rd10, %rd11;
	cvt.u32.u64 	%r187, %rd8;
	xor.b32  	%r188, %r187, -1429050551;
	mul.lo.s32 	%r189, %r188, 1099087573;
	{ .reg .b32 tmp; mov.b64 {tmp, %r190}, %rd8; }
	xor.b32  	%r191, %r190, -136515619;
	mul.lo.s32 	%r192, %r191, -1703105765;
	add.s32 	%r193, %r189, %r192;
	add.s32 	%r194, %r193, 6615241;
	add.s32 	%r195, %r189, 123456789;
	st.global.v2.u32 	[%rd1], {%r194, %r195};
	xor.b32  	%r196, %r189, 362436069;
	add.s32 	%r197, %r192, 521288629;
	st.global.v2.u32 	[%rd1+8], {%r196, %r197};
	xor.b32  	%r198, %r192, 88675123;
	add.s32 	%r199, %r189, 5783321;
	st.global.v2.u32 	[%rd1+16], {%r198, %r199};
	@%p1 bra 	$L__BB0_42;
	cvt.s64.s32 	%rd18, %r1;
	mov.b32 	%r320, 0;
$L__BB0_2:
	and.b64  	%rd4, %rd18, 3;
	setp.eq.s64 	%p2, %rd4, 0;
	@%p2 bra 	$L__BB0_41;
	mul.wide.u32 	%rd12, %r320, 3200;
	mov.u64 	%rd13, precalc_xorwow_matrix;
	add.s64 	%rd5, %rd13, %rd12;
	cvt.u32.u64 	%r3, %rd4;
	mov.b32 	%r321, 0;
$L__BB0_4:
	mov.b32 	%r334, 0;
	mov.u32 	%r335, %r334;
	mov.u32 	%r336, %r334;
	mov.u32 	%r337, %r334;
	mov.u32 	%r338, %r334;
	mov.u32 	%r327, %r334;
$L__BB0_5:
	mul.wide.u32 	%rd14, %r327, 4;
	add.s64 	%rd15, %rd1, %rd14;
	ld.global.u32 	%r11, [%rd15+4];
	shl.b32 	%r12, %r327, 5;
	mov.b32 	%r333, 0;
$L__BB0_6:
	.pragma "nounroll";
	shr.u32 	%r204, %r11, %r333;
	and.b32  	%r205, %r204, 1;
	setp.eq.b32 	%p3, %r205, 1;
	not.pred 	%p4, %p3;
	add.s32 	%r206, %r12, %r333;
	mul.lo.s32 	%r207, %r206, 5;
	mul.wide.u32 	%rd16, %r207, 4;
	add.s64 	%rd6, %rd5, %rd16;
	@%p4 bra 	$L__BB0_8;
	ld.global.u32 	%r208, [%rd6];
	xor.b32  	%r338, %r338, %r208;
	ld.global.u32 	%r209, [%rd6+4];
	xor.b32  	%r337, %r337, %r209;
	ld.global.u32 	%r210, [%rd6+8];
	xor.b32  	%r336, %r336, %r210;
	ld.global.u32 	%r211, [%rd6+12];
	xor.b32  	%r335, %r335, %r211;
	ld.global.u32 	%r212, [%rd6+16];
	xor.b32  	%r334, %r334, %r212;
$L__BB0_8:
	and.b32  	%r214, %r204, 2;
	setp.eq.s32 	%p5, %r214, 0;
	@%p5 bra 	$L__BB0_10;
	ld.global.u32 	%r215, [%rd6+20];
	xor.b32  	%r338, %r338, %r215;
	ld.global.u32 	%r216, [%rd6+24];
	xor.b32  	%r337, %r337, %r216;
	ld.global.u32 	%r217, [%rd6+28];
	xor.b32  	%r336, %r336, %r217;
	ld.global.u32 	%r218, [%rd6+32];
	xor.b32  	%r335, %r335, %r218;
	ld.global.u32 	%r219, [%rd6+36];
	xor.b32  	%r334, %r334, %r219;
$L__BB0_10:
	and.b32  	%r221, %r204, 4;
	setp.eq.s32 	%p6, %r221, 0;
	@%p6 bra 	$L__BB0_12;
	ld.global.u32 	%r222, [%rd6+40];
	xor.b32  	%r338, %r338, %r222;
	ld.global.u32 	%r223, [%rd6+44];
	xor.b32  	%r337, %r337, %r223;
	ld.global.u32 	%r224, [%rd6+48];
	xor.b32  	%r336, %r336, %r224;
	ld.global.u32 	%r225, [%rd6+52];
	xor.b32  	%r335, %r335, %r225;
	ld.global.u32 	%r226, [%rd6+56];
	xor.b32  	%r334, %r334, %r226;
$L__BB0_12:
	and.b32  	%r228, %r204, 8;
	setp.eq.s32 	%p7, %r228, 0;
	@%p7 bra 	$L__BB0_14;
	ld.global.u32 	%r229, [%rd6+60];
	xor.b32  	%r338, %r338, %r229;
	ld.global.u32 	%r230, [%rd6+64];
	xor.b32  	%r337, %r337, %r230;
	ld.global.u32 	%r231, [%rd6+68];
	xor.b32  	%r336, %r336, %r231;
	ld.global.u32 	%r232, [%rd6+72];
	xor.b32  	%r335, %r335, %r232;
	ld.global.u32 	%r233, [%rd6+76];
	xor.b32  	%r334, %r334, %r233;
$L__BB0_14:
	and.b32  	%r235, %r204, 16;
	setp.eq.s32 	%p8, %r235, 0;
	@%p8 bra 	$L__BB0_16;
	ld.global.u32 	%r236, [%rd6+80];
	xor.b32  	%r338, %r338, %r236;
	ld.global.u32 	%r237, [%rd6+84];
	xor.b32  	%r337, %r337, %r237;
	ld.global.u32 	%r238, [%rd6+88];
	xor.b32  	%r336, %r336, %r238;
	ld.global.u32 	%r239, [%rd6+92];
	xor.b32  	%r335, %r335, %r239;
	ld.global.u32 	%r240, [%rd6+96];
	xor.b32  	%r334, %r334, %r240;
$L__BB0_16:
	and.b32  	%r242, %r204, 32;
	setp.eq.s32 	%p9, %r242, 0;
	@%p9 bra 	$L__BB0_18;
	ld.global.u32 	%r243, [%rd6+100];
	xor.b32  	%r338, %r338, %r243;
	ld.global.u32 	%r244, [%rd6+104];
	xor.b32  	%r337, %r337, %r244;
	ld.global.u32 	%r245, [%rd6+108];
	xor.b32  	%r336, %r336, %r245;
	ld.global.u32 	%r246, [%rd6+112];
	xor.b32  	%r335, %r335, %r246;
	ld.global.u32 	%r247, [%rd6+116];
	xor.b32  	%r334, %r334, %r247;
$L__BB0_18:
	and.b32  	%r249, %r204, 64;
	setp.eq.s32 	%p10, %r249, 0;
	@%p10 bra 	$L__BB0_20;
	ld.global.u32 	%r250, [%rd6+120];
	xor.b32  	%r338, %r338, %r250;
	ld.global.u32 	%r251, [%rd6+124];
	xor.b32  	%r337, %r337, %r251;
	ld.global.u32 	%r252, [%rd6+128];
	xor.b32  	%r336, %r336, %r252;
	ld.global.u32 	%r253, [%rd6+132];
	xor.b32  	%r335, %r335, %r253;
	ld.global.u32 	%r254, [%rd6+136];
	xor.b32  	%r334, %r334, %r254;
$L__BB0_20:
	and.b32  	%r256, %r204, 128;
	setp.eq.s32 	%p11, %r256, 0;
	@%p11 bra 	$L__BB0_22;
	ld.global.u32 	%r257, [%rd6+140];
	xor.b32  	%r338, %r338, %r257;
	ld.global.u32 	%r258, [%rd6+144];
	xor.b32  	%r337, %r337, %r258;
	ld.global.u32 	%r259, [%rd6+148];
	xor.b32  	%r336, %r336, %r259;
	ld.global.u32 	%r260, [%rd6+152];
	xor.b32  	%r335, %r335, %r260;
	ld.global.u32 	%r261, [%rd6+156];
	xor.b32  	%r334, %r334, %r261;
$L__BB0_22:
	and.b32  	%r263, %r204, 256;
	setp.eq.s32 	%p12, %r263, 0;
	@%p12 bra 	$L__BB0_24;
	ld.global.u32 	%r264, [%rd6+160];
	xor.b32  	%r338, %r338, %r264;
	ld.global.u32 	%r265, [%rd6+164];
	xor.b32  	%r337, %r337, %r265;
	ld.global.u32 	%r266, [%rd6+168];
	xor.b32  	%r336, %r336, %r266;
	ld.global.u32 	%r267, [%rd6+172];
	xor.b32  	%r335, %r335, %r267;
	ld.global.u32 	%r268, [%rd6+176];
	xor.b32  	%r334, %r334, %r268;
$L__BB0_24:
	and.b32  	%r270, %r204, 512;
	setp.eq.s32 	%p13, %r270, 0;
	@%p13 bra 	$L__BB0_26;
	ld.global.u32 	%r271, [%rd6+180];
	xor.b32  	%r338, %r338, %r271;
	ld.global.u32 	%r272, [%rd6+184];
	xor.b32  	%r337, %r337, %r272;
	ld.global.u32 	%r273, [%rd6+188];
	xor.b32  	%r336, %r336, %r273;
	ld.global.u32 	%r274, [%rd6+192];
	xor.b32  	%r335, %r335, %r274;
	ld.global.u32 	%r275, [%rd6+196];
	xor.b32  	%r334, %r334, %r275;
$L__BB0_26:
	and.b32  	%r277, %r204, 1024;
	setp.eq.s32 	%p14, %r277, 0;
	@%p14 bra 	$L__BB0_28;
	ld.global.u32 	%r278, [%rd6+200];
	xor.b32  	%r338, %r338, %r278;
	ld.global.u32 	%r279, [%rd6+204];
	xor.b32  	%r337, %r337, %r279;
	ld.global.u32 	%r280, [%rd6+208];
	xor.b32  	%r336, %r336, %r280;
	ld.global.u32 	%r281, [%rd6+212];
	xor.b32  	%r335, %r335, %r281;
	ld.global.u32 	%r282, [%rd6+216];
	xor.b32  	%r334, %r334, %r282;
$L__BB0_28:
	and.b32  	%r284, %r204, 2048;
	setp.eq.s32 	%p15, %r284, 0;
	@%p15 bra 	$L__BB0_30;
	ld.global.u32 	%r285, [%rd6+220];
	xor.b32  	%r338, %r338, %r285;
	ld.global.u32 	%r286, [%rd6+224];
	xor.b32  	%r337, %r337, %r286;
	ld.global.u32 	%r287, [%rd6+228];
	xor.b32  	%r336, %r336, %r287;
	ld.global.u32 	%r288, [%rd6+232];
	xor.b32  	%r335, %r335, %r288;
	ld.global.u32 	%r289, [%rd6+236];
	xor.b32  	%r334, %r334, %r289;
$L__BB0_30:
	and.b32  	%r291, %r204, 4096;
	setp.eq.s32 	%p16, %r291, 0;
	@%p16 bra 	$L__BB0_32;
	ld.global.u32 	%r292, [%rd6+240];
	xor.b32  	%r338, %r338, %r292;
	ld.global.u32 	%r293, [%rd6+244];
	xor.b32  	%r337, %r337, %r293;
	ld.global.u32 	%r294, [%rd6+248];
	xor.b32  	%r336, %r336, %r294;
	ld.global.u32 	%r295, [%rd6+252];
	xor.b32  	%r335, %r335, %r295;
	ld.global.u32 	%r296, [%rd6+256];
	xor.b32  	%r334, %r334, %r296;
$L__BB0_32:
	and.b32  	%r298, %r204, 8192;
	setp.eq.s32 	%p17, %r298, 0;
	@%p17 bra 	$L__BB0_34;
	ld.global.u32 	%r299, [%rd6+260];
	xor.b32  	%r338, %r338, %r299;
	ld.global.u32 	%r300, [%rd6+264];
	xor.b32  	%r337, %r337, %r300;
	ld.global.u32 	%r301, [%rd6+268];
	xor.b32  	%r336, %r336, %r301;
	ld.global.u32 	%r302, [%rd6+272];
	xor.b32  	%r335, %r335, %r302;
	ld.global.u32 	%r303, [%rd6+276];
	xor.b32  	%r334, %r334, %r303;
$L__BB0_34:
	and.b32  	%r305, %r204, 16384;
	setp.eq.s32 	%p18, %r305, 0;
	@%p18 bra 	$L__BB0_36;
	ld.global.u32 	%r306, [%rd6+280];
	xor.b32  	%r338, %r338, %r306;
	ld.global.u32 	%r307, [%rd6+284];
	xor.b32  	%r337, %r337, %r307;
	ld.global.u32 	%r308, [%rd6+288];
	xor.b32  	%r336, %r336, %r308;
	ld.global.u32 	%r309, [%rd6+292];
	xor.b32  	%r335, %r335, %r309;
	ld.global.u32 	%r310, [%rd6+296];
	xor.b32  	%r334, %r334, %r310;
$L__BB0_36:
	and.b32  	%r312, %r204, 32768;
	setp.eq.s32 	%p19, %r312, 0;
	@%p19 bra 	$L__BB0_38;
	ld.global.u32 	%r313, [%rd6+300];
	xor.b32  	%r338, %r338, %r313;
	ld.global.u32 	%r314, [%rd6+304];
	xor.b32  	%r337, %r337, %r314;
	ld.global.u32 	%r315, [%rd6+308];
	xor.b32  	%r336, %r336, %r315;
	ld.global.u32 	%r316, [%rd6+312];
	xor.b32  	%r335, %r335, %r316;
	ld.global.u32 	%r317, [%rd6+316];
	xor.b32  	%r334, %r334, %r317;
$L__BB0_38:
	add.s32 	%r333, %r333, 16;
	setp.ne.s32 	%p20, %r333, 32;
	@%p20 bra 	$L__BB0_6;
	mad.lo.s32 	%r318, %r327, -31, %r12;
	add.s32 	%r327, %r318, 1;
	setp.ne.s32 	%p21, %r327, 5;
	@%p21 bra 	$L__BB0_5;
	st.global.u32 	[%rd1+4], %r338;
	st.global.u32 	[%rd1+8], %r337;
	st.global.u32 	[%rd1+12], %r336;
	st.global.u32 	[%rd1+16], %r335;
	st.global.u32 	[%rd1+20], %r334;
	add.s32 	%r321, %r321, 1;
	setp.lt.u32 	%p22, %r321, %r3;
	@%p22 bra 	$L__BB0_4;
$L__BB0_41:
	shr.u64 	%rd7, %rd18, 2;
	add.s32 	%r320, %r320, 1;
	setp.gt.u64 	%p23, %rd18, 3;
	mov.u64 	%rd18, %rd7;
	@%p23 bra 	$L__BB0_2;
$L__BB0_42:
	mov.b32 	%r319, 0;
	st.global.v2.u32 	[%rd1+24], {%r319, %r319};
	st.global.u32 	[%rd1+32], %r319;
	mov.b64 	%rd17, 0;
	st.global.u64 	[%rd1+40], %rd17;
	ret;

}
	// .globl	_Z10avgDegree1iiPiPlS_S_
.visible .entry _Z10avgDegree1iiPiPlS_S_(
	.param .u32 _Z10avgDegree1iiPiPlS_S__param_0,
	.param .u32 _Z10avgDegree1iiPiPlS_S__param_1,
	.param .u64 .ptr .align 1 _Z10avgDegree1iiPiPlS_S__param_2,
	.param .u64 .ptr .align 1 _Z10avgDegree1iiPiPlS_S__param_3,
	.param .u64 .ptr .align 1 _Z10avgDegree1iiPiPlS_S__param_4,
	.param .u64 .ptr .align 1 _Z10avgDegree1iiPiPlS_S__param_5
)
{
	.reg .pred 	%p<13>;
	.reg .b32 	%r<91>;
	.reg .b64 	%rd<45>;

	ld.param.u32 	%r41, [_Z10avgDegree1iiPiPlS_S__param_0];
	ld.param.u32 	%r40, [_Z10avgDegree1iiPiPlS_S__param_1];
	ld.param.u64 	%rd13, [_Z10avgDegree1iiPiPlS_S__param_2];
	ld.param.u64 	%rd14, [_Z10avgDegree1iiPiPlS_S__param_3];
	ld.param.u64 	%rd11, [_Z10avgDegree1iiPiPlS_S__param_4];
	ld.param.u64 	%rd12, [_Z10avgDegree1iiPiPlS_S__param_5];
	cvta.to.global.u64 	%rd1, %rd14;
	cvta.to.global.u64 	%rd2, %rd13;
	mov.u32 	%r1, %tid.x;
	setp.ge.s32 	%p1, %r1, %r41;
	@%p1 bra 	$L__BB1_10;
	mov.u32 	%r2, %ntid.x;
	setp.ge.s32 	%p2, %r1, %r40;
	mov.b32 	%r89, 0;
	mov.u32 	%r90, %r89;
	@%p2 bra 	$L__BB1_9;
	add.s32 	%r75, %r1, %r2;
	max.u32 	%r45, %r40, %r75;
	setp.lt.u32 	%p3, %r75, %r40;
	selp.u32 	%r46, 1, 0, %p3;
	add.s32 	%r47, %r75, %r46;
	sub.s32 	%r48, %r45, %r47;
	div.u32 	%r49, %r48, %r2;
	add.s32 	%r50, %r49, %r46;
	add.s32 	%r4, %r50, 1;
	and.b32  	%r5, %r4, 3;
	setp.lt.u32 	%p4, %r50, 3;
	add.s32 	%r83, %r1, 1;
	mov.b32 	%r90, 0;
	mov.u32 	%r89, %r90;
	@%p4 bra 	$L__BB1_6;
	shl.b32 	%r52, %r2, 1;
	add.s32 	%r78, %r1, %r52;
	shl.b32 	%r8, %r2, 2;
	mad.lo.s32 	%r77, %r2, 3, %r1;
	and.b32  	%r53, %r4, -4;
	neg.s32 	%r74, %r53;
	mov.b32 	%r90, 0;
	mov.u32 	%r76, %r1;
$L__BB1_4:
	add.s32 	%r54, %r76, 1;
	mul.wide.u32 	%rd15, %r54, 4;
	add.s64 	%rd16, %rd2, %rd15;
	ld.global.u32 	%r55, [%rd16];
	add.s32 	%r56, %r55, %r89;
	mul.wide.u32 	%rd17, %r54, 8;
	add.s64 	%rd18, %rd1, %rd17;
	ld.global.u64 	%rd19, [%rd18];
	setp.eq.s64 	%p5, %rd19, 0;
	selp.u32 	%r57, 1, 0, %p5;
	add.s32 	%r58, %r90, %r57;
	add.s32 	%r59, %r75, 1;
	mul.wide.u32 	%rd20, %r59, 4;
	add.s64 	%rd21, %rd2, %rd20;
	ld.global.u32 	%r60, [%rd21];
	add.s32 	%r61, %r60, %r56;
	mul.wide.u32 	%rd22, %r59, 8;
	add.s64 	%rd23, %rd1, %rd22;
	ld.global.u64 	%rd24, [%rd23];
	setp.eq.s64 	%p6, %rd24, 0;
	selp.u32 	%r62, 1, 0, %p6;
	add.s32 	%r63, %r58, %r62;
	add.s32 	%r64, %r78, 1;
	mul.wide.u32 	%rd25, %r64, 4;
	add.s64 	%rd26, %rd2, %rd25;
	ld.global.u32 	%r65, [%rd26];
	add.s32 	%r66, %r65, %r61;
	mul.wide.u32 	%rd27, %r64, 8;
	add.s64 	%rd28, %rd1, %rd27;
	ld.global.u64 	%rd29, [%rd28];
	setp.eq.s64 	%p7, %rd29, 0;
	selp.u32 	%r67, 1, 0, %p7;
	add.s32 	%r68, %r63, %r67;
	add.s32 	%r69, %r77, 1;
	mul.wide.u32 	%rd30, %r69, 4;
	add.s64 	%rd31, %rd2, %rd30;
	ld.global.u32 	%r70, [%rd31];
	add.s32 	%r89, %r70, %r66;
	mul.wide.u32 	%rd32, %r69, 8;
	add.s64 	%rd33, %rd1, %rd32;
	ld.global.u64 	%rd34, [%rd33];
	setp.eq.s64 	%p8, %rd34, 0;
	selp.u32 	%r71, 1, 0, %p8;
	add.s32 	%r90, %r68, %r71;
	add.s32 	%r78, %r78, %r8;
	add.s32 	%r77, %r77, %r8;
	add.s32 	%r76, %r76, %r8;
	add.s32 	%r75, %r75, %r8;
	add.s32 	%r74, %r74, 4;
	setp.ne.s32 	%p9, %r74, 0;
	@%p9 bra 	$L__BB1_4;
	add.s32 	%r83, %r76, 1;
$L__BB1_6:
	setp.eq.s32 	%p10, %r5, 0;
	@%p10 bra 	$L__BB1_9;
	mul.wide.u32 	%rd35, %r83, 8;
	add.s64 	%rd44, %rd1, %rd35;
	mul.wide.u32 	%rd4, %r2, 8;
	mul.wide.u32 	%rd36, %r83, 4;
	add.s64 	%rd43, %rd2, %rd36;
	mul.wide.u32 	%rd6, %r2, 4;
	neg.s32 	%r86, %r5;
$L__BB1_8:
	.pragma "nounroll";
	ld.global.u32 	%r72, [%rd43];
	add.s32 	%r89, %r72, %r89;
	ld.global.u64 	%rd37, [%rd44];
	setp.eq.s64 	%p11, %rd37, 0;
	selp.u32 	%r73, 1, 0, %p11;
	add.s32 	%r90, %r90, %r73;
	add.s64 	%rd44, %rd44, %rd4;
	add.s64 	%rd43, %rd43, %rd6;
	add.s32 	%r86, %r86, 1;
	setp.ne.s32 	%p12, %r86, 0;
	@%p12 bra 	$L__BB1_8;
$L__BB1_9:
	cvta.to.global.u64 	%rd38, %rd11;
	mul.wide.u32 	%rd39, %r1, 4;
	add.s64 	%rd40, %rd38, %rd39;
	st.global.u32 	[%rd40+4], %r89;
	cvta.to.global.u64 	%rd41, %rd12;
	add.s64 	%rd42, %rd41, %rd39;
	st.global.u32 	[%rd42+4], %r90;
$L__BB1_10:
	ret;

}
	// .globl	_Z10avgDegree2iiPiS_Pd
.visible .entry _Z10avgDegree2iiPiS_Pd(
	.param .u32 _Z10avgDegree2iiPiS_Pd_param_0,
	.param .u32 _Z10avgDegree2iiPiS_Pd_param_1,
	.param .u64 .ptr .align 1 _Z10avgDegree2iiPiS_Pd_param_2,
	.param .u64 .ptr .align 1 _Z10avgDegree2iiPiS_Pd_param_3,
	.param .u64 .ptr .align 1 _Z10avgDegree2iiPiS_Pd_param_4
)
{
	.reg .pred 	%p<8>;
	.reg .b32 	%r<70>;
	.reg .b64 	%rd<49>;
	.reg .b64 	%fd<7>;

	ld.param.u32 	%r34, [_Z10avgDegree2iiPiS_Pd_param_0];
	ld.param.u32 	%r33, [_Z10avgDegree2iiPiS_Pd_param_1];
	ld.param.u64 	%rd15, [_Z10avgDegree2iiPiS_Pd_param_2];
	ld.param.u64 	%rd16, [_Z10avgDegree2iiPiS_Pd_param_3];
	ld.param.u64 	%rd14, [_Z10avgDegree2iiPiS_Pd_param_4];
	cvta.to.global.u64 	%rd1, %rd16;
	cvta.to.global.u64 	%rd2, %rd15;
	mov.u32 	%r60, %tid.x;
	setp.ge.s32 	%p1, %r60, %r34;
	@%p1 bra 	$L__BB2_11;
	mov.u32 	%r2, %ntid.x;
	setp.ge.s32 	%p2, %r60, %r33;
	mov.f64 	%fd6, 0d7FF8000000000000;
	@%p2 bra 	$L__BB2_10;
	add.s32 	%r65, %r60, 1;
	add.s32 	%r59, %r60, %r2;
	max.u32 	%r37, %r33, %r59;
	setp.lt.u32 	%p3, %r59, %r33;
	selp.u32 	%r38, 1, 0, %p3;
	add.s32 	%r39, %r59, %r38;
	sub.s32 	%r40, %r37, %r39;
	div.u32 	%r41, %r40, %r2;
	add.s32 	%r42, %r41, %r38;
	add.s32 	%r5, %r42, 1;
	and.b32  	%r6, %r5, 3;
	setp.lt.u32 	%p4, %r42, 3;
	mov.b32 	%r69, 0;
	mov.b64 	%rd48, 0;
	@%p4 bra 	$L__BB2_6;
	shl.b32 	%r44, %r2, 1;
	add.s32 	%r62, %r60, %r44;
	shl.b32 	%r8, %r2, 2;
	mad.lo.s32 	%r61, %r2, 3, %r60;
	and.b32  	%r45, %r5, -4;
	neg.s32 	%r58, %r45;
	mov.b32 	%r69, 0;
	mov.b64 	%rd48, 0;
$L__BB2_4:
	add.s32 	%r46, %r60, 1;
	mul.wide.u32 	%rd20, %r46, 4;
	add.s64 	%rd21, %rd2, %rd20;
	ld.global.u32 	%r47, [%rd21];
	add.s32 	%r48, %r47, %r69;
	add.s64 	%rd22, %rd1, %rd20;
	ld.global.s32 	%rd23, [%rd22];
	add.s64 	%rd24, %rd48, %rd23;
	add.s32 	%r49, %r59, 1;
	mul.wide.u32 	%rd25, %r49, 4;
	add.s64 	%rd26, %rd2, %rd25;
	ld.global.u32 	%r50, [%rd26];
	add.s32 	%r51, %r50, %r48;
	add.s64 	%rd27, %rd1, %rd25;
	ld.global.s32 	%rd28, [%rd27];
	add.s64 	%rd29, %rd24, %rd28;
	add.s32 	%r52, %r62, 1;
	mul.wide.u32 	%rd30, %r52, 4;
	add.s64 	%rd31, %rd2, %rd30;
	ld.global.u32 	%r53, [%rd31];
	add.s32 	%r54, %r53, %r51;
	add.s64 	%rd32, %rd1, %rd30;
	ld.global.s32 	%rd33, [%rd32];
	add.s64 	%rd34, %rd29, %rd33;
	add.s32 	%r55, %r61, 1;
	mul.wide.u32 	%rd35, %r55, 4;
	add.s64 	%rd36, %rd2, %rd35;
	ld.global.u32 	%r56, [%rd36];
	add.s32 	%r69, %r56, %r54;
	add.s64 	%rd37, %rd1, %rd35;
	ld.global.s32 	%rd38, [%rd37];
	add.s64 	%rd48, %rd34, %rd38;
	add.s32 	%r62, %r62, %r8;
	add.s32 	%r61, %r61, %r8;
	add.s32 	%r60, %r60, %r8;
	add.s32 	%r59, %r59, %r8;
	add.s32 	%r58, %r58, 4;
	setp.ne.s32 	%p5, %r58, 0;
	@%p5 bra 	$L__BB2_4;
	add.s32 	%r65, %r60, 1;
$L__BB2_6:
	setp.eq.s32 	%p6, %r6, 0;
	@%p6 bra 	$L__BB2_9;
	mul.wide.u32 	%rd46, %r65, 4;
	mul.wide.u32 	%rd8, %r2, 4;
	neg.s32 	%r67, %r6;
$L__BB2_8:
	.pragma "nounroll";
	add.s64 	%rd39, %rd2, %rd46;
	ld.global.u32 	%r57, [%rd39];
	add.s32 	%r69, %r57, %r69;
	add.s64 	%rd40, %rd1, %rd46;
	ld.global.s32 	%rd41, [%rd40];
	add.s64 	%rd48, %rd48, %rd41;
	add.s64 	%rd46, %rd46, %rd8;
	add.s32 	%r67, %r67, 1;
	setp.ne.s32 	%p7, %r67, 0;
	@%p7 bra 	$L__BB2_8;
$L__BB2_9:
	cvt.rn.f64.s32 	%fd4, %r69;
	cvt.rn.f64.s64 	%fd5, %rd48;
	div.rn.f64 	%fd6, %fd4, %fd5;
$L__BB2_10:
	cvta.to.global.u64 	%rd42, %rd14;
	st.global.f64 	[%rd42], %fd6;
$L__BB2_11:
	ret;

}
	// .globl	_Z7halfSumiPlS_
.visible .entry _Z7halfSumiPlS_(
	.param .u32 _Z7halfSumiPlS__param_0,
	.param .u64 .ptr .align 1 _Z7halfSumiPlS__param_1,
	.param .u64 .ptr .align 1 _Z7halfSumiPlS__param_2
)
{
	.reg .pred 	%p<3>;
	.reg .b32 	%r<9>;
	.reg .b64 	%rd<17>;

	ld.param.u32 	%r3, [_Z7halfSumiPlS__param_0];
	ld.param.u64 	%rd3, [_Z7halfSumiPlS__param_1];
	ld.param.u64 	%rd4, [_Z7halfSumiPlS__param_2];
	cvta.to.global.u64 	%rd1, %rd4;
	cvta.to.global.u64 	%rd2, %rd3;
	mov.u32 	%r4, %ntid.x;
	mov.u32 	%r5, %ctaid.x;
	mov.u32 	%r6, %tid.x;
	mad.lo.s32 	%r7, %r4, %r5, %r6;
	add.s32 	%r1, %r7, 1;
	shl.b32 	%r2, %r1, 1;
	setp.gt.s32 	%p1, %r2, %r3;
	@%p1 bra 	$L__BB3_2;
	mul.wide.s32 	%rd5, %r2, 8;
	add.s64 	%rd6, %rd2, %rd5;
	ld.global.u64 	%rd7, [%rd6+-8];
	ld.global.u64 	%rd8, [%rd6];
	add.s64 	%rd9, %rd8, %rd7;
	mul.wide.s32 	%rd10, %r1, 8;
	add.s64 	%rd11, %rd1, %rd10;
	st.global.u64 	[%rd11], %rd9;
	bra.uni 	$L__BB3_4;
$L__BB3_2:
	add.s32 	%r8, %r3, 1;
	setp.ne.s32 	%p2, %r2, %r8;
	@%p2 bra 	$L__BB3_4;
	mul.wide.s32 	%rd12, %r2, 8;
	add.s64 	%rd13, %rd2, %rd12;
	ld.global.u64 	%rd14, [%rd13+-8];
	mul.wide.s32 	%rd15, %r1, 8;
	add.s64 	%rd16, %rd1, %rd15;
	st.global.u64 	[%rd16], %rd14;
$L__BB3_4:
	ret;

}
	// .globl	_Z8halfSum2iPiPl
.visible .entry _Z8halfSum2iPiPl(
	.param .u32 _Z8halfSum2iPiPl_param_0,
	.param .u64 .ptr .align 1 _Z8halfSum2iPiPl_param_1,
	.param .u64 .ptr .align 1 _Z8halfSum2iPiPl_param_2
)
{
	.reg .pred 	%p<3>;
	.reg .b32 	%r<12>;
	.reg .b64 	%rd<15>;

	ld.param.u32 	%r3, [_Z8halfSum2iPiPl_param_0];
	ld.param.u64 	%rd3, [_Z8halfSum2iPiPl_param_1];
	ld.param.u64 	%rd4, [_Z8halfSum2iPiPl_param_2];
	cvta.to.global.u64 	%rd1, %rd4;
	cvta.to.global.u64 	%rd2, %rd3;
	mov.u32 	%r4, %ntid.x;
	mov.u32 	%r5, %ctaid.x;
	mov.u32 	%r6, %tid.x;
	mad.lo.s32 	%r7, %r4, %r5, %r6;
	add.s32 	%r1, %r7, 1;
	shl.b32 	%r2, %r1, 1;
	setp.gt.s32 	%p1, %r2, %r3;
	@%p1 bra 	$L__BB4_2;
	mul.wide.s32 	%rd5, %r2, 4;
	add.s64 	%rd6, %rd2, %rd5;
	ld.global.u32 	%r8, [%rd6+-4];
	ld.global.u32 	%r9, [%rd6];
	add.s32 	%r10, %r9, %r8;
	cvt.s64.s32 	%rd7, %r10;
	mul.wide.s32 	%rd8, %r1, 8;
	add.s64 	%rd9, %rd1, %rd8;
	st.global.u64 	[%rd9], %rd7;
	bra.uni 	$L__BB4_4;
$L__BB4_2:
	add.s32 	%r11, %r3, 1;
	setp.ne.s32 	%p2, %r2, %r11;
	@%p2 bra 	$L__BB4_4;
	mul.wide.s32 	%rd10, %r2, 4;
	add.s64 	%rd11, %rd2, %rd10;
	ld.global.s32 	%rd12, [%rd11+-4];
	mul.wide.s32 	%rd13, %r1, 8;
	add.s64 	%rd14, %rd1, %rd13;
	st.global.u64 	[%rd14], %rd12;
$L__BB4_4:
	ret;

}
	// .globl	_Z6getADGidPdPlPiP17curandStateXORWOWiS1_S1_S1_
.visible .entry _Z6getADGidPdPlPiP17curandStateXORWOWiS1_S1_S1_(
	.param .u32 _Z6getADGidPdPlPiP17curandStateXORWOWiS1_S1_S1__param_0,
	.param .f64 _Z6getADGidPdPlPiP17curandStateXORWOWiS1_S1_S1__param_1,
	.param .u64 .ptr .align 1 _Z6getADGidPdPlPiP17curandStateXORWOWiS1_S1_S1__param_2,
	.param .u64 .ptr .align 1 _Z6getADGidPdPlPiP17curandStateXORWOWiS1_S1_S1__param_3,
	.param .u64 .ptr .align 1 _Z6getADGidPdPlPiP17curandStateXORWOWiS1_S1_S1__param_4,
	.param .u64 .ptr .align 1 _Z6getADGidPdPlPiP17curandStateXORWOWiS1_S1_S1__param_5,
	.param .u32 _Z6getADGidPdPlPiP17curandStateXORWOWiS1_S1_S1__param_6,
	.param .u64 .ptr .align 1 _Z6getADGidPdPlPiP17curandStateXORWOWiS1_S1_S1__param_7,
	.param .u64 .ptr .align 1 _Z6getADGidPdPlPiP17curandStateXORWOWiS1_S1_S1__param_8,
	.param .u64 .ptr .align 1 _Z6getADGidPdPlPiP17curandStateXORWOWiS1_S1_S1__param_9
)
{
	.reg .pred 	%p<8>;
	.reg .b32 	%r<32>;
	.reg .b32 	%f<3>;
	.reg .b64 	%rd<33>;
	.reg .b64 	%fd<10>;

	ld.param.u32 	%r7, [_Z6getADGidPdPlPiP17curandStateXORWOWiS1_S1_S1__param_0];
	ld.param.f64 	%fd1, [_Z6getADGidPdPlPiP17curandStateXORWOWiS1_S1_S1__param_1];
	ld.param.u64 	%rd12, [_Z6getADGidPdPlPiP17curandStateXORWOWiS1_S1_S1__param_2];
	ld.param.u64 	%rd6, [_Z6getADGidPdPlPiP17curandStateXORWOWiS1_S1_S1__param_3];
	ld.param.u64 	%rd7, [_Z6getADGidPdPlPiP17curandStateXORWOWiS1_S1_S1__param_4];
	ld.param.u64 	%rd8, [_Z6getADGidPdPlPiP17curandStateXORWOWiS1_S1_S1__param_5];
	ld.param.u32 	%r6, [_Z6getADGidPdPlPiP17curandStateXORWOWiS1_S1_S1__param_6];
	ld.param.u64 	%rd9, [_Z6getADGidPdPlPiP17curandStateXORWOWiS1_S1_S1__param_7];
	ld.param.u64 	%rd10, [_Z6getADGidPdPlPiP17curandStateXORWOWiS1_S1_S1__param_8];
	ld.param.u64 	%rd11, [_Z6getADGidPdPlPiP17curandStateXORWOWiS1_S1_S1__param_9];
	cvta.to.global.u64 	%rd1, %rd12;
	mov.u32 	%r8, %ntid.x;
	mov.u32 	%r9, %ctaid.x;
	mov.u32 	%r10, %tid.x;
	mad.lo.s32 	%r1, %r8, %r9, %r10;
	add.s32 	%r2, %r1, 1;
	setp.gt.s32 	%p1, %r2, %r7;
	setp.gt.u32 	%p2, %r1, 2147483646;
	or.pred  	%p3, %p2, %p1;
	@%p3 bra 	$L__BB5_6;
	cvta.to.global.u64 	%rd13, %rd6;
	mul.wide.u32 	%rd14, %r2, 8;
	add.s64 	%rd2, %rd13, %rd14;
	ld.global.u64 	%rd15, [%rd2];
	setp.ne.s64 	%p4, %rd15, 0;
	@%p4 bra 	$L__BB5_6;
	ld.global.f64 	%fd2, [%rd1];
	cvta.to.global.u64 	%rd16, %rd7;
	mul.wide.u32 	%rd17, %r2, 4;
	add.s64 	%rd18, %rd16, %rd17;
	ld.global.u32 	%r11, [%rd18];
	cvt.rn.f64.s32 	%fd3, %r11;
	add.f64 	%fd4, %fd1, 0d3FF0000000000000;
	mul.f64 	%fd5, %fd4, %fd2;
	setp.ltu.f64 	%p5, %fd5, %fd3;
	@%p5 bra 	$L__BB5_6;
	cvta.to.global.u64 	%rd19, %rd10;
	cvta.to.global.u64 	%rd20, %rd8;
	mul.wide.u32 	%rd21, %r1, 48;
	add.s64 	%rd22, %rd20, %rd21;
	ld.global.v2.u32 	{%r12, %r13}, [%rd22];
	shr.u32 	%r14, %r13, 2;
	xor.b32  	%r15, %r14, %r13;
	ld.global.v2.u32 	{%r16, %r17}, [%rd22+8];
	ld.global.v2.u32 	{%r18, %r19}, [%rd22+16];
	st.global.v2.u32 	[%rd22+8], {%r17, %r18};
	shl.b32 	%r20, %r19, 4;
	shl.b32 	%r21, %r15, 1;
	xor.b32  	%r22, %r21, %r20;
	xor.b32  	%r23, %r22, %r15;
	xor.b32  	%r24, %r23, %r19;
	st.global.v2.u32 	[%rd22+16], {%r19, %r24};
	add.s32 	%r25, %r12, 362437;
	st.global.v2.u32 	[%rd22], {%r25, %r16};
	add.s32 	%r26, %r24, %r25;
	cvt.rn.f32.u32 	%f1, %r26;
	fma.rn.f32 	%f2, %f1, 0f2F800000, 0f2F000000;
	cvt.f64.f32 	%fd6, %f2;
	cvt.s64.s32 	%rd23, %r6;
	mul.lo.s64 	%rd24, %rd23, 10000000000000000;
	cvt.rn.f64.s64 	%fd7, %rd24;
	fma.rn.f64 	%fd8, %fd6, 0d430C6BF526340008, %fd7;
	cvt.rzi.f64.f64 	%fd9, %fd8;
	cvt.rzi.s64.f64 	%rd25, %fd9;
	st.global.u64 	[%rd2], %rd25;
	add.s64 	%rd27, %rd19, %rd17;
	ld.global.u32 	%r31, [%rd27];
	mul.wide.u32 	%rd28, %r1, 4;
	add.s64 	%rd3, %rd19, %rd28;
	ld.global.u32 	%r27, [%rd3+8];
	setp.ge.s32 	%p6, %r31, %r27;
	@%p6 bra 	$L__BB5_6;
	cvta.to.global.u64 	%rd4, %rd11;
	cvta.to.global.u64 	%rd5, %rd9;
$L__BB5_5:
	mul.wide.s32 	%rd29, %r31, 4;
	add.s64 	%rd30, %rd4, %rd29;
	ld.global.u32 	%r28, [%rd30];
	mul.wide.s32 	%rd31, %r28, 4;
	add.s64 	%rd32, %rd5, %rd31;
	atom.global.add.u32 	%r29, [%rd32], -1;
	add.s32 	%r31, %r31, 1;
	ld.global.u32 	%r30, [%rd3+8];
	setp.lt.s32 	%p7, %r31, %r30;
	@%p7 bra 	$L__BB5_5;
$L__BB5_6:
	ret;

}
	// .globl	_Z12updateDegreePlPiS0_i
.visible .entry _Z12updateDegreePlPiS0_i(
	.param .u64 .ptr .align 1 _Z12updateDegreePlPiS0_i_param_0,
	.param .u64 .ptr .align 1 _Z12updateDegreePlPiS0_i_param_1,
	.param .u64 .ptr .align 1 _Z12updateDegreePlPiS0_i_param_2,
	.param .u32 _Z12updateDegreePlPiS0_i_param_3
)
{
	.reg .pred 	%p<5>;
	.reg .b32 	%r<11>;
	.reg .b64 	%rd<14>;

	ld.param.u64 	%rd1, [_Z12updateDegreePlPiS0_i_param_0];
	ld.param.u64 	%rd2, [_Z12updateDegreePlPiS0_i_param_1];
	ld.param.u64 	%rd3, [_Z12updateDegreePlPiS0_i_param_2];
	ld.param.u32 	%r4, [_Z12updateDegreePlPiS0_i_param_3];
	mov.u32 	%r5, %ntid.x;
	mov.u32 	%r6, %ctaid.x;
	mov.u32 	%r7, %tid.x;
	mad.lo.s32 	%r8, %r5, %r6, %r7;
	add.s32 	%r1, %r8, 1;
	setp.gt.s32 	%p1, %r1, %r4;
	setp.gt.u32 	%p2, %r8, 2147483646;
	or.pred  	%p3, %p2, %p1;
	@%p3 bra 	$L__BB6_4;
	cvta.to.global.u64 	%rd4, %rd1;
	mul.wide.u32 	%rd5, %r1, 8;
	add.s64 	%rd6, %rd4, %rd5;
	ld.global.u64 	%rd7, [%rd6];
	setp.ne.s64 	%p4, %rd7, 0;
	mov.b32 	%r10, 0;
	@%p4 bra 	$L__BB6_3;
	cvta.to.global.u64 	%rd8, %rd3;
	mul.wide.u32 	%rd9, %r1, 4;
	add.s64 	%rd10, %rd8, %rd9;
	ld.global.u32 	%r10, [%rd10];
$L__BB6_3:
	cvta.to.global.u64 	%rd11, %rd2;
	mul.wide.u32 	%rd12, %r1, 4;
	add.s64 	%rd13, %rd11, %rd12;
	st.global.u32 	[%rd13], %r10;
$L__BB6_4:
	ret;

}
	// .globl	_Z5jpadgPiS_PlS_ii
.visible .entry _Z5jpadgPiS_PlS_ii(
	.param .u64 .ptr .align 1 _Z5jpadgPiS_PlS_ii_param_0,
	.param .u64 .ptr .align 1 _Z5jpadgPiS_PlS_ii_param_1,
	.param .u64 .ptr .align 1 _Z5jpadgPiS_PlS_ii_param_2,
	.param .u64 .ptr .align 1 _Z5jpadgPiS_PlS_ii_param_3,
	.param .u32 _Z5jpadgPiS_PlS_ii_param_4,
	.param .u32 _Z5jpadgPiS_PlS_ii_param_5
)
{
	.reg .pred 	%p<15>;
	.reg .b16 	%rs<4>;
	.reg .b32 	%r<35>;
	.reg .b64 	%rd<43>;

	ld.param.u64 	%rd12, [_Z5jpadgPiS_PlS_ii_param_0];
	ld.param.u64 	%rd13, [_Z5jpadgPiS_PlS_ii_param_1];
	ld.param.u64 	%rd14, [_Z5jpadgPiS_PlS_ii_param_2];
	ld.param.u64 	%rd15, [_Z5jpadgPiS_PlS_ii_param_3];
	ld.param.u32 	%r20, [_Z5jpadgPiS_PlS_ii_param_5];
	cvta.to.global.u64 	%rd1, %rd14;
	cvta.to.global.u64 	%rd2, %rd15;
	mov.u32 	%r21, %ntid.x;
	mov.u32 	%r22, %ctaid.x;
	mov.u32 	%r23, %tid.x;
	mad.lo.s32 	%r1, %r21, %r22, %r23;
	add.s32 	%r2, %r1, 1;
	setp.gt.s32 	%p1, %r2, %r20;
	setp.gt.u32 	%p2, %r1, 2147483646;
	or.pred  	%p3, %p2, %p1;
	@%p3 bra 	$L__BB7_20;
	mul.wide.u32 	%rd16, %r2, 4;
	add.s64 	%rd3, %rd2, %rd16;
	ld.global.u32 	%r24, [%rd3];
	setp.ne.s32 	%p4, %r24, 0;
	@%p4 bra 	$L__BB7_20;
	cvta.to.global.u64 	%rd17, %rd12;
	mul.wide.u32 	%rd18, %r1, 4;
	add.s64 	%rd4, %rd17, %rd18;
	ld.global.u32 	%r3, [%rd4+8];
	add.s64 	%rd5, %rd17, %rd16;
	ld.global.u32 	%r4, [%rd5];
	sub.s32 	%r5, %r3, %r4;
	add.s32 	%r25, %r5, 2;
	cvt.s64.s32 	%rd6, %r25;
	{ // callseq 0, 0
	.param .b64 param0;
	st.param.b64 	[param0], %rd6;
	.param .b64 retval0;
	call.uni (retval0), 
	malloc, 
	(
	param0
	);
	ld.param.b64 	%rd20, [retval0];
	} // callseq 0
	setp.eq.s32 	%p5, %r25, 0;
	@%p5 bra 	$L__BB7_5;
	mov.b64 	%rd42, 0;
$L__BB7_4:
	add.s64 	%rd22, %rd20, %rd42;
	mov.b16 	%rs1, 0;
	st.u8 	[%rd22], %rs1;
	add.s64 	%rd42, %rd42, 1;
	setp.lt.u64 	%p6, %rd42, %rd6;
	@%p6 bra 	$L__BB7_4;
$L__BB7_5:
	ld.global.u32 	%r31, [%rd5];
	ld.global.u32 	%r32, [%rd4+8];
	setp.ge.s32 	%p7, %r31, %r32;
	@%p7 bra 	$L__BB7_10;
	mul.wide.u32 	%rd23, %r2, 8;
	add.s64 	%rd10, %rd1, %rd23;
	add.s32 	%r8, %r5, 1;
	cvta.to.global.u64 	%rd11, %rd13;
$L__BB7_7:
	mul.wide.s32 	%rd24, %r31, 4;
	add.s64 	%rd25, %rd11, %rd24;
	ld.global.u32 	%r12, [%rd25];
	mul.wide.s32 	%rd26, %r12, 8;
	add.s64 	%rd27, %rd1, %rd26;
	ld.global.u64 	%rd28, [%rd27];
	ld.global.u64 	%rd29, [%rd10];
	setp.le.s64 	%p8, %rd28, %rd29;
	@%p8 bra 	$L__BB7_16;
	mul.wide.s32 	%rd30, %r12, 4;
	add.s64 	%rd31, %rd2, %rd30;
	ld.global.u32 	%r13, [%rd31];
	setp.ne.s32 	%p9, %r13, 0;
	@%p9 bra 	$L__BB7_14;
	{ // callseq 4, 0
	.param .b64 param0;
	st.param.b64 	[param0], %rd20;
	call.uni 
	free, 
	(
	param0
	);
	} // callseq 4
	mov.b32 	%r34, 0;
	bra.uni 	$L__BB7_19;
$L__BB7_10:
	setp.lt.s32 	%p12, %r5, 0;
	@%p12 bra 	$L__BB7_18;
	mov.b32 	%r34, 1;
$L__BB7_12:
	cvt.u64.u32 	%rd34, %r34;
	add.s64 	%rd35, %rd20, %rd34;
	ld.u8 	%rs3, [%rd35];
	setp.ne.s16 	%p13, %rs3, 0;
	@%p13 bra 	$L__BB7_17;
	{ // callseq 1, 0
	.param .b64 param0;
	st.param.b64 	[param0], %rd20;
	call.uni 
	free, 
	(
	param0
	);
	} // callseq 1
	bra.uni 	$L__BB7_19;
$L__BB7_14:
	setp.gt.s32 	%p10, %r13, %r8;
	@%p10 bra 	$L__BB7_16;
	cvt.s64.s32 	%rd32, %r13;
	add.s64 	%rd33, %rd20, %rd32;
	mov.b16 	%rs2, 1;
	st.u8 	[%rd33], %rs2;
	ld.global.u32 	%r32, [%rd4+8];
$L__BB7_16:
	add.s32 	%r31, %r31, 1;
	setp.lt.s32 	%p11, %r31, %r32;
	@%p11 bra 	$L__BB7_7;
	bra.uni 	$L__BB7_10;
$L__BB7_17:
	add.s32 	%r34, %r34, 1;
	setp.ne.s32 	%p14, %r34, %r25;
	@%p14 bra 	$L__BB7_12;
$L__BB7_18:
	{ // callseq 2, 0
	.param .b64 param0;
	st.param.b64 	[param0], %rd20;
	call.uni 
	free, 
	(
	param0
	);
	} // callseq 2
	mov.u64 	%rd36, $str;
	cvta.global.u64 	%rd37, %rd36;
	mov.u64 	%rd38, $str$1;
	cvta.global.u64 	%rd39, %rd38;
	mov.u64 	%rd40, __unnamed_1;
	cvta.global.u64 	%rd41, %rd40;
	{ // callseq 3, 0
	.param .b64 param0;
	st.param.b64 	[param0], %rd37;
	.param .b64 param1;
	st.param.b64 	[param1], %rd39;
	.param .b32 param2;
	st.param.b32 	[param2], 315;
	.param .b64 param3;
	st.param.b64 	[param3], %rd41;
	.param .b64 param4;
	st.param.b64 	[param4], 1;
	call.uni 
	__assertfail, 
	(
	param0, 
	param1, 
	param2, 
	param3, 
	param4
	);
	} // callseq 3
	mov.b32 	%r34, 0;
$L__BB7_19:
	st.global.u32 	[%rd3], %r34;
$L__BB7_20:
	ret;

}
	// .globl	_Z9getDegreePiS_i
.visible .entry _Z9getDegreePiS_i(
	.param .u64 .ptr .align 1 _Z9getDegreePiS_i_param_0,
	.param .u64 .ptr .align 1 _Z9getDegreePiS_i_param_1,
	.param .u32 _Z9getDegreePiS_i_param_2
)
{
	.reg .pred 	%p<4>;
	.reg .b32 	%r<10>;
	.reg .b64 	%rd<10>;

	ld.param.u64 	%rd1, [_Z9getDegreePiS_i_param_0];
	ld.param.u64 	%rd2, [_Z9getDegreePiS_i_param_1];
	ld.param.u32 	%r3, [_Z9getDegreePiS_i_param_2];
	mov.u32 	%r4, %ctaid.x;
	mov.u32 	%r5, %ntid.x;
	mov.u32 	%r6, %tid.x;
	mad.lo.s32 	%r1, %r4, %r5, %r6;
	add.s32 	%r2, %r1, 1;
	setp.gt.s32 	%p1, %r2, %r3;
	setp.gt.u32 	%p2, %r1, 2147483646;
	or.pred  	%p3, %p2, %p1;
	@%p3 bra 	$L__BB8_2;
	cvta.to.global.u64 	%rd3, %rd1;
	cvta.to.global.u64 	%rd4, %rd2;
	mul.wide.u32 	%rd5, %r1, 4;
	add.s64 	%rd6, %rd3, %rd5;
	ld.global.u32 	%r7, [%rd6+8];
	mul.wide.u32 	%rd7, %r2, 4;
	add.s64 	%rd8, %rd3, %rd7;
	ld.global.u32 	%r8, [%rd8];
	sub.s32 	%r9, %r7, %r8;
	add.s64 	%rd9, %rd4, %rd7;
	st.global.u32 	[%rd9], %r9;
$L__BB8_2:
	ret;

}


// ===== COMPILED SASS (sm_100) =====

	.target	sm_100

	.elftype	@"ET_EXEC"


//--------------------- .note.nv.tkinfo           --------------------------
	.section	.note.nv.tkinfo,"",@"SHT_NOTE"
	.sectionflags	@"SHF_NOTE_NV_TKINFO"
	.tkinfo
        /*0018*/ 	.word	0x00000002
        /*0030*/ 	.string	""
        /*0030*/ 	.string	"ptxas"
        /*0030*/ 	.string	"Cuda compilation tools, release 13.0, V13.0.88"
        /*0030*/ 	.string	"Build cuda_13.0.r13.0/compiler.36424714_0"
        /*0030*/ 	.string	"-arch sm_100 -m 64 "



//--------------------- .note.nv.cuinfo           --------------------------
	.section	.note.nv.cuinfo,"",@"SHT_NOTE"
	.sectionflags	@"SHF_NOTE_NV_CUINFO"
        /*0018*/ 	.short	0x0002
        /*001a*/ 	.short	0x0064
        /*001c*/ 	.short	0x0082
	.zero		2


//--------------------- .nv.info                  --------------------------
	.section	.nv.info,"",@"SHT_CUDA_INFO"
	.align	4


	//----- nvinfo : EIATTR_REGCOUNT
	.align		4
        /*0000*/ 	.byte	0x04, 0x2f
        /*0002*/ 	.short	(.L_13 - .L_12)
	.align		4
.L_12:
        /*0004*/ 	.word	index@(_Z12setup_kernelP17curandStateXORWOW)
        /*0008*/ 	.word	0x0000001f


	//----- nvinfo : EIATTR_FRAME_SIZE
	.align		4
.L_13:
        /*000c*/ 	.byte	0x04, 0x11
        /*000e*/ 	.short	(.L_15 - .L_14)
	.align		4
.L_14:
        /*0010*/ 	.word	index@(_Z12setup_kernelP17curandStateXORWOW)
        /*0014*/ 	.word	0x00000000


	//----- nvinfo : EIATTR_REGCOUNT
	.align		4
.L_15:
        /*0018*/ 	.byte	0x04, 0x2f
        /*001a*/ 	.short	(.L_17 - .L_16)
	.align		4
.L_16:
        /*001c*/ 	.word	index@(_Z10avgDegree1iiPiPlS_S_)
        /*0020*/ 	.word	0x00000020


	//----- nvinfo : EIATTR_FRAME_SIZE
	.align		4
.L_17:
        /*0024*/ 	.byte	0x04, 0x11
        /*0026*/ 	.short	(.L_19 - .L_18)
	.align		4
.L_18:
        /*0028*/ 	.word	index@(_Z10avgDegree1iiPiPlS_S_)
        /*002c*/ 	.word	0x00000000


	//----- nvinfo : EIATTR_REGCOUNT
	.align		4
.L_19:
        /*0030*/ 	.byte	0x04, 0x2f
        /*0032*/ 	.short	(.L_21 - .L_20)
	.align		4
.L_20:
        /*0034*/ 	.word	index@(_Z10avgDegree2iiPiS_Pd)
        /*0038*/ 	.word	0x00000020


	//----- nvinfo : EIATTR_FRAME_SIZE
	.align		4
.L_21:
        /*003c*/ 	.byte	0x04, 0x11
        /*003e*/ 	.short	(.L_23 - .L_22)
	.align		4
.L_22:
        /*0040*/ 	.word	index@($__internal_0_$__cuda_sm20_div_rn_f64_full)
        /*0044*/ 	.word	0x00000000


	//----- nvinfo : EIATTR_FRAME_SIZE
	.align		4
.L_23:
        /*0048*/ 	.byte	0x04, 0x11
        /*004a*/ 	.short	(.L_25 - .L_24)
	.align		4
.L_24:
        /*004c*/ 	.word	index@(_Z10avgDegree2iiPiS_Pd)
        /*0050*/ 	.word	0x00000000


	//----- nvinfo : EIATTR_REGCOUNT
	.align		4
.L_25:
        /*0054*/ 	.byte	0x04, 0x2f
        /*0056*/ 	.short	(.L_27 - .L_26)
	.align		4
.L_26:
        /*0058*/ 	.word	index@(_Z7halfSumiPlS_)
        /*005c*/ 	.word	0x0000000e


	//----- nvinfo : EIATTR_FRAME_SIZE
	.align		4
.L_27:
        /*0060*/ 	.byte	0x04, 0x11
        /*0062*/ 	.short	(.L_29 - .L_28)
	.align		4
.L_28:
        /*0064*/ 	.word	index@(_Z7halfSumiPlS_)
        /*0068*/ 	.word	0x00000000


	//----- nvinfo : EIATTR_REGCOUNT
	.align		4
.L_29:
        /*006c*/ 	.byte	0x04, 0x2f
        /*006e*/ 	.short	(.L_31 - .L_30)
	.align		4
.L_30:
        /*0070*/ 	.word	index@(_Z8halfSum2iPiPl)
        /*0074*/ 	.word	0x0000000c


	//----- nvinfo : EIATTR_FRAME_SIZE
	.align		4
.L_31:
        /*0078*/ 	.byte	0x04, 0x11
        /*007a*/ 	.short	(.L_33 - .L_32)
	.align		4
.L_32:
        /*007c*/ 	.word	index@(_Z8halfSum2iPiPl)
        /*0080*/ 	.word	0x00000000


	//----- nvinfo : EIATTR_REGCOUNT
	.align		4
.L_33:
        /*0084*/ 	.byte	0x04, 0x2f
        /*0086*/ 	.short	(.L_35 - .L_34)
	.align		4
.L_34:
        /*0088*/ 	.word	index@(_Z6getADGidPdPlPiP17curandStateXORWOWiS1_S1_S1_)
        /*008c*/ 	.word	0x00000018


	//----- nvinfo : EIATTR_FRAME_SIZE
	.align		4
.L_35:
        /*0090*/ 	.byte	0x04, 0x11
        /*0092*/ 	.short	(.L_37 - .L_36)
	.align		4
.L_36:
        /*0094*/ 	.word	index@(_Z6getADGidPdPlPiP17curandStateXORWOWiS1_S1_S1_)
        /*0098*/ 	.word	0x00000000


	//----- nvinfo : EIATTR_REGCOUNT
	.align		4
.L_37:
        /*009c*/ 	.byte	0x04, 0x2f
        /*009e*/ 	.short	(.L_39 - .L_38)
	.align		4
.L_38:
        /*00a0*/ 	.word	index@(_Z12updateDegreePlPiS0_i)
        /*00a4*/ 	.word	0x0000000c


	//----- nvinfo : EIATTR_FRAME_SIZE
	.align		4
.L_39:
        /*00a8*/ 	.byte	0x04, 0x11
        /*00aa*/ 	.short	(.L_41 - .L_40)
	.align		4
.L_40:
        /*00ac*/ 	.word	index@(_Z12updateDegreePlPiS0_i)
        /*00b0*/ 	.word	0x00000000


	//----- nvinfo : EIATTR_REGCOUNT
	.align		4
.L_41:
        /*00b4*/ 	.byte	0x04, 0x2f
        /*00b6*/ 	.short	(.L_43 - .L_42)
	.align		4
.L_42:
        /*00b8*/ 	.word	index@(_Z5jpadgPiS_PlS_ii)
        /*00bc*/ 	.word	0x0000001e


	//----- nvinfo : EIATTR_FRAME_SIZE
	.align		4
.L_43:
        /*00c0*/ 	.byte	0x04, 0x11
        /*00c2*/ 	.short	(.L_45 - .L_44)
	.align		4
.L_44:
        /*00c4*/ 	.word	index@(_Z5jpadgPiS_PlS_ii)
        /*00c8*/ 	.word	0x00000000


	//----- nvinfo : EIATTR_REGCOUNT
	.align		4
.L_45:
        /*00cc*/ 	.byte	0x04, 0x2f
        /*00ce*/ 	.short	(.L_47 - .L_46)
	.align		4
.L_46:
        /*00d0*/ 	.word	index@(_Z9getDegreePiS_i)
        /*00d4*/ 	.word	0x0000000c


	//----- nvinfo : EIATTR_FRAME_SIZE
	.align		4
.L_47:
        /*00d8*/ 	.byte	0x04, 0x11
        /*00da*/ 	.short	(.L_49 - .L_48)
	.align		4
.L_48:
        /*00dc*/ 	.word	index@(_Z9getDegreePiS_i)
        /*00e0*/ 	.word	0x00000000


	//----- nvinfo : EIATTR_MIN_STACK_SIZE
	.align		4
.L_49:
        /*00e4*/ 	.byte	0x04, 0x12
        /*00e6*/ 	.short	(.L_51 - .L_50)
	.align		4
.L_50:
        /*00e8*/ 	.word	index@(_Z9getDegreePiS_i)
        /*00ec*/ 	.word	0x00000000


	//----- nvinfo : EIATTR_MIN_STACK_SIZE
	.align		4
.L_51:
        /*00f0*/ 	.byte	0x04, 0x12
        /*00f2*/ 	.short	(.L_53 - .L_52)
	.align		4
.L_52:
        /*00f4*/ 	.word	index@(_Z5jpadgPiS_PlS_ii)
        /*00f8*/ 	.word	0x00000000


	//----- nvinfo : EIATTR_MIN_STACK_SIZE
	.align		4
.L_53:
        /*00fc*/ 	.byte	0x04, 0x12
        /*00fe*/ 	.short	(.L_55 - .L_54)
	.align		4
.L_54:
        /*0100*/ 	.word	index@(_Z12updateDegreePlPiS0_i)
        /*0104*/ 	.word	0x00000000


	//----- nvinfo : EIATTR_MIN_STACK_SIZE
	.align		4
.L_55:
        /*0108*/ 	.byte	0x04, 0x12
        /*010a*/ 	.short	(.L_57 - .L_56)
	.align		4
.L_56:
        /*010c*/ 	.word	index@(_Z6getADGidPdPlPiP17curandStateXORWOWiS1_S1_S1_)
        /*0110*/ 	.word	0x00000000


	//----- nvinfo : EIATTR_MIN_STACK_SIZE
	.align		4
.L_57:
        /*0114*/ 	.byte	0x04, 0x12
        /*0116*/ 	.short	(.L_59 - .L_58)
	.align		4
.L_58:
        /*0118*/ 	.word	index@(_Z8halfSum2iPiPl)
        /*011c*/ 	.word	0x00000000


	//----- nvinfo : EIATTR_MIN_STACK_SIZE
	.align		4
.L_59:
        /*0120*/ 	.byte	0x04, 0x12
        /*0122*/ 	.short	(.L_61 - .L_60)
	.align		4
.L_60:
        /*0124*/ 	.word	index@(_Z7halfSumiPlS_)
        /*0128*/ 	.word	0x00000000


	//----- nvinfo : EIATTR_MIN_STACK_SIZE
	.align		4
.L_61:
        /*012c*/ 	.byte	0x04, 0x12
        /*012e*/ 	.short	(.L_63 - .L_62)
	.align		4
.L_62:
        /*0130*/ 	.word	index@(_Z10avgDegree2iiPiS_Pd)
        /*0134*/ 	.word	0x00000000


	//----- nvinfo : EIATTR_MIN_STACK_SIZE
	.align		4
.L_63:
        /*0138*/ 	.byte	0x04, 0x12
        /*013a*/ 	.short	(.L_65 - .L_64)
	.align		4
.L_64:
        /*013c*/ 	.word	index@(_Z10avgDegree1iiPiPlS_S_)
        /*0140*/ 	.word	0x00000000


	//----- nvinfo : EIATTR_MIN_STACK_SIZE
	.align		4
.L_65:
        /*0144*/ 	.byte	0x04, 0x12
        /*0146*/ 	.short	(.L_67 - .L_66)
	.align		4
.L_66:
        /*0148*/ 	.word	index@(_Z12setup_kernelP17curandStateXORWOW)
        /*014c*/ 	.word	0x00000000
.L_67:


//--------------------- .nv.compat                --------------------------
	.section	.nv.compat,"",@"SHT_CUDA_COMPAT_INFO"
	.align	4
        /*0000*/ 	.byte	0x02, 0x09, 0x00, 0x00, 0x02, 0x02, 0x01, 0x00, 0x02, 0x05, 0x05, 0x00, 0x03, 0x07, 0x01, 0x01
        /*0010*/ 	.byte	0x02, 0x03, 0x00, 0x00, 0x02, 0x06, 0x01, 0x00, 0x04, 0x0b, 0x08, 0x00, 0x01, 0x00, 0x00, 0x00
        /*0020*/ 	.byte	0x00, 0x00, 0x00, 0x00


//--------------------- .nv.info._Z9getDegreePiS_i --------------------------
	.section	.nv.info._Z9getDegreePiS_i,"",@"SHT_CUDA_INFO"
	.sectionflags	@""
	.align	4


	//----- nvinfo : EIATTR_CUDA_API_VERSION
	.align		4
        /*0000*/ 	.byte	0x04, 0x37
        /*0002*/ 	.short	(.L_69 - .L_68)
.L_68:
        /*0004*/ 	.word	0x00000082


	//----- nvinfo : EIATTR_KPARAM_INFO
	.align		4
.L_69:
        /*0008*/ 	.byte	0x04, 0x17
        /*000a*/ 	.short	(.L_71 - .L_70)
.L_70:
        /*000c*/ 	.word	0x00000000
        /*0010*/ 	.short	0x0002
        /*0012*/ 	.short	0x0010
        /*0014*/ 	.byte	0x00, 0xf0, 0x11, 0x00


	//----- nvinfo : EIATTR_KPARAM_INFO
	.align		4
.L_71:
        /*0018*/ 	.byte	0x04, 0x17
        /*001a*/ 	.short	(.L_73 - .L_72)
.L_72:
        /*001c*/ 	.word	0x00000000
        /*0020*/ 	.short	0x0001
        /*0022*/ 	.short	0x0008
        /*0024*/ 	.byte	0x00, 0xf5, 0x21, 0x00


	//----- nvinfo : EIATTR_KPARAM_INFO
	.align		4
.L_73:
        /*0028*/ 	.byte	0x04, 0x17
        /*002a*/ 	.short	(.L_75 - .L_74)
.L_74:
        /*002c*/ 	.word	0x00000000
        /*0030*/ 	.short	0x0000
        /*0032*/ 	.short	0x0000
        /*0034*/ 	.byte	0x00, 0xf5, 0x21, 0x00


	//----- nvinfo : EIATTR_SPARSE_MMA_MASK
	.align		4
.L_75:
        /*0038*/ 	.byte	0x03, 0x50
        /*003a*/ 	.short	0x0000


	//----- nvinfo : EIATTR_MAXREG_COUNT
	.align		4
        /*003c*/ 	.byte	0x03, 0x1b
        /*003e*/ 	.short	0x00ff


	//----- nvinfo : EIATTR_MERCURY_ISA_VERSION
	.align		4
        /*0040*/ 	.byte	0x03, 0x5f
        /*0042*/ 	.short	0x0101


	//----- nvinfo : EIATTR_VRC_CTA_INIT_COUNT
	.align		4
        /*0044*/ 	.byte	0x02, 0x4a
	.zero		1
	.zero		1


	//----- nvinfo : EIATTR_EXIT_INSTR_OFFSETS
	.align		4
        /*0048*/ 	.byte	0x04, 0x1c
        /*004a*/ 	.short	(.L_77 - .L_76)


	//   ....[0]....
.L_76:
        /*004c*/ 	.word	0x00000090


	//   ....[1]....
        /*0050*/ 	.word	0x00000140


	//----- nvinfo : EIATTR_CBANK_PARAM_SIZE
	.align		4
.L_77:
        /*0054*/ 	.byte	0x03, 0x19
        /*0056*/ 	.short	0x0014


	//----- nvinfo : EIATTR_PARAM_CBANK
	.align		4
        /*0058*/ 	.byte	0x04, 0x0a
        /*005a*/ 	.short	(.L_79 - .L_78)
	.align		4
.L_78:
        /*005c*/ 	.word	index@(.nv.constant0._Z9getDegreePiS_i)
        /*0060*/ 	.short	0x0380
        /*0062*/ 	.short	0x0014


	//----- nvinfo : EIATTR_SW_WAR
	.align		4
.L_79:
        /*0064*/ 	.byte	0x04, 0x36
        /*0066*/ 	.short	(.L_81 - .L_80)
.L_80:
        /*0068*/ 	.word	0x00000008
.L_81:


//--------------------- .nv.info._Z5jpadgPiS_PlS_ii --------------------------
	.section	.nv.info._Z5jpadgPiS_PlS_ii,"",@"SHT_CUDA_INFO"
	.sectionflags	@""
	.align	4


	//----- nvinfo : EIATTR_CUDA_API_VERSION
	.align		4
        /*0000*/ 	.byte	0x04, 0x37
        /*0002*/ 	.short	(.L_83 - .L_82)
.L_82:
        /*0004*/ 	.word	0x00000082


	//----- nvinfo : EIATTR_KPARAM_INFO
	.align		4
.L_83:
        /*0008*/ 	.byte	0x04, 0x17
        /*000a*/ 	.short	(.L_85 - .L_84)
.L_84:
        /*000c*/ 	.word	0x00000000
        /*0010*/ 	.short	0x0005
        /*0012*/ 	.short	0x0024
        /*0014*/ 	.byte	0x00, 0xf0, 0x11, 0x00


	//----- nvinfo : EIATTR_KPARAM_INFO
	.align		4
.L_85:
        /*0018*/ 	.byte	0x04, 0x17
        /*001a*/ 	.short	(.L_87 - .L_86)
.L_86:
        /*001c*/ 	.word	0x00000000
        /*0020*/ 	.short	0x0004
        /*0022*/ 	.short	0x0020
        /*0024*/ 	.byte	0x00, 0xf0, 0x11, 0x00


	//----- nvinfo : EIATTR_KPARAM_INFO
	.align		4
.L_87:
        /*0028*/ 	.byte	0x04, 0x17
        /*002a*/ 	.short	(.L_89 - .L_88)
.L_88:
        /*002c*/ 	.word	0x00000000
        /*0030*/ 	.short	0x0003
        /*0032*/ 	.short	0x0018
        /*0034*/ 	.byte	0x00, 0xf5, 0x21, 0x00


	//----- nvinfo : EIATTR_KPARAM_INFO
	.align		4
.L_89:
        /*0038*/ 	.byte	0x04, 0x17
        /*003a*/ 	.short	(.L_91 - .L_90)
.L_90:
        /*003c*/ 	.word	0x00000000
        /*0040*/ 	.short	0x0002
        /*0042*/ 	.short	0x0010
        /*0044*/ 	.byte	0x00, 0xf5, 0x21, 0x00


	//----- nvinfo : EIATTR_KPARAM_INFO
	.align		4
.L_91:
        /*0048*/ 	.byte	0x04, 0x17
        /*004a*/ 	.short	(.L_93 - .L_92)
.L_92:
        /*004c*/ 	.word	0x00000000
        /*0050*/ 	.short	0x0001
        /*0052*/ 	.short	0x0008
        /*0054*/ 	.byte	0x00, 0xf5, 0x21, 0x00


	//----- nvinfo : EIATTR_KPARAM_INFO
	.align		4
.L_93:
        /*0058*/ 	.byte	0x04, 0x17
        /*005a*/ 	.short	(.L_95 - .L_94)
.L_94:
        /*005c*/ 	.word	0x00000000
        /*0060*/ 	.short	0x0000
        /*0062*/ 	.short	0x0000
        /*0064*/ 	.byte	0x00, 0xf5, 0x21, 0x00


	//----- nvinfo : EIATTR_SPARSE_MMA_MASK
	.align		4
.L_95:
        /*0068*/ 	.byte	0x03, 0x50
        /*006a*/ 	.short	0x0000


	//----- nvinfo : EIATTR_MAXREG_COUNT
	.align		4
        /*006c*/ 	.byte	0x03, 0x1b
        /*006e*/ 	.short	0x00ff


	//----- nvinfo : EIATTR_EXTERNS
	.align		4
        /*0070*/ 	.byte	0x04, 0x0f
        /*0072*/ 	.short	(.L_97 - .L_96)


	//   ....[0]....
	.align		4
.L_96:
        /*0074*/ 	.word	index@(free)


	//   ....[1]....
	.align		4
        /*0078*/ 	.word	index@(malloc)


	//   ....[2]....
	.align		4
        /*007c*/ 	.word	index@(__assertfail)


	//----- nvinfo : EIATTR_MERCURY_ISA_VERSION
	.align		4
.L_97:
        /*0080*/ 	.byte	0x03, 0x5f
        /*0082*/ 	.short	0x0101


	//----- nvinfo : EIATTR_VRC_CTA_INIT_COUNT
	.align		4
        /*0084*/ 	.byte	0x02, 0x4a
	.zero		1
	.zero		1


	//----- nvinfo : EIATTR_SYSCALL_OFFSETS
	.align		4
        /*0088*/ 	.byte	0x04, 0x46
        /*008a*/ 	.short	(.L_99 - .L_98)


	//   ....[0]....
.L_98:
        /*008c*/ 	.word	0x000001d0


	//   ....[1]....
        /*0090*/ 	.word	0x00000880


	//   ....[2]....
        /*0094*/ 	.word	0x00000980


	//   ....[3]....
        /*0098*/ 	.word	0x000009e0


	//   ....[4]....
        /*009c*/ 	.word	0x00000a30


	//----- nvinfo : EIATTR_EXIT_INSTR_OFFSETS
	.align		4
.L_99:
        /*00a0*/ 	.byte	0x04, 0x1c
        /*00a2*/ 	.short	(.L_101 - .L_100)


	//   ....[0]....
.L_100:
        /*00a4*/ 	.word	0x00000090


	//   ....[1]....
        /*00a8*/ 	.word	0x000000f0


	//   ....[2]....
        /*00ac*/ 	.word	0x00000a70


	//----- nvinfo : EIATTR_CRS_STACK_SIZE
	.align		4
.L_101:
        /*00b0*/ 	.byte	0x04, 0x1e
        /*00b2*/ 	.short	(.L_103 - .L_102)
.L_102:
        /*00b4*/ 	.word	0x00000000


	//----- nvinfo : EIATTR_CBANK_PARAM_SIZE
	.align		4
.L_103:
        /*00b8*/ 	.byte	0x03, 0x19
        /*00ba*/ 	.short	0x0028


	//----- nvinfo : EIATTR_PARAM_CBANK
	.align		4
        /*00bc*/ 	.byte	0x04, 0x0a
        /*00be*/ 	.short	(.L_105 - .L_104)
	.align		4
.L_104:
        /*00c0*/ 	.word	index@(.nv.constant0._Z5jpadgPiS_PlS_ii)
        /*00c4*/ 	.short	0x0380
        /*00c6*/ 	.short	0x0028


	//----- nvinfo : EIATTR_SW_WAR
	.align		4
.L_105:
        /*00c8*/ 	.byte	0x04, 0x36
        /*00ca*/ 	.short	(.L_107 - .L_106)
.L_106:
        /*00cc*/ 	.word	0x00000008
.L_107:


//--------------------- .nv.info._Z12updateDegreePlPiS0_i --------------------------
	.section	.nv.info._Z12updateDegreePlPiS0_i,"",@"SHT_CUDA_INFO"
	.sectionflags	@""
	.align	4


	//----- nvinfo : EIATTR_CUDA_API_VERSION
	.align		4
        /*0000*/ 	.byte	0x04, 0x37
        /*0002*/ 	.short	(.L_109 - .L_108)
.L_108:
        /*0004*/ 	.word	0x00000082


	//----- nvinfo : EIATTR_KPARAM_INFO
	.align		4
.L_109:
        /*0008*/ 	.byte	0x04, 0x17
        /*000a*/ 	.short	(.L_111 - .L_110)
.L_110:
        /*000c*/ 	.word	0x00000000
        /*0010*/ 	.short	0x0003
        /*0012*/ 	.short	0x0018
        /*0014*/ 	.byte	0x00, 0xf0, 0x11, 0x00


	//----- nvinfo : EIATTR_KPARAM_INFO
	.align		4
.L_111:
        /*0018*/ 	.byte	0x04, 0x17
        /*001a*/ 	.short	(.L_113 - .L_112)
.L_112:
        /*001c*/ 	.word	0x00000000
        /*0020*/ 	.short	0x0002
        /*0022*/ 	.short	0x0010
        /*0024*/ 	.byte	0x00, 0xf5, 0x21, 0x00


	//----- nvinfo : EIATTR_KPARAM_INFO
	.align		4
.L_113:
        /*0028*/ 	.byte	0x04, 0x17
        /*002a*/ 	.short	(.L_115 - .L_114)
.L_114:
        /*002c*/ 	.word	0x00000000
        /*0030*/ 	.short	0x0001
        /*0032*/ 	.short	0x0008
        /*0034*/ 	.byte	0x00, 0xf5, 0x21, 0x00


	//----- nvinfo : EIATTR_KPARAM_INFO
	.align		4
.L_115:
        /*0038*/ 	.byte	0x04, 0x17
        /*003a*/ 	.short	(.L_117 - .L_116)
.L_116:
        /*003c*/ 	.word	0x00000000
        /*0040*/ 	.short	0x0000
        /*0042*/ 	.short	0x0000
        /*0044*/ 	.byte	0x00, 0xf5, 0x21, 0x00


	//----- nvinfo : EIATTR_SPARSE_MMA_MASK
	.align		4
.L_117:
        /*0048*/ 	.byte	0x03, 0x50
        /*004a*/ 	.short	0x0000


	//----- nvinfo : EIATTR_MAXREG_COUNT
	.align		4
        /*004c*/ 	.byte	0x03, 0x1b
        /*004e*/ 	.short	0x00ff


	//----- nvinfo : EIATTR_MERCURY_ISA_VERSION
	.align		4
        /*0050*/ 	.byte	0x03, 0x5f
        /*0052*/ 	.short	0x0101


	//----- nvinfo : EIATTR_VRC_CTA_INIT_COUNT
	.align		4
        /*0054*/ 	.byte	0x02, 0x4a
	.zero		1
	.zero		1


	//----- nvinfo : EIATTR_EXIT_INSTR_OFFSETS
	.align		4
        /*0058*/ 	.byte	0x04, 0x1c
        /*005a*/ 	.short	(.L_119 - .L_118)


	//   ....[0]....
.L_118:
        /*005c*/ 	.word	0x00000090


	//   ....[1]....
        /*0060*/ 	.word	0x000001a0


	//----- nvinfo : EIATTR_CRS_STACK_SIZE
	.align		4
.L_119:
        /*0064*/ 	.byte	0x04, 0x1e
        /*0066*/ 	.short	(.L_121 - .L_120)
.L_120:
        /*0068*/ 	.word	0x00000000


	//----- nvinfo : EIATTR_CBANK_PARAM_SIZE
	.align		4
.L_121:
        /*006c*/ 	.byte	0x03, 0x19
        /*006e*/ 	.short	0x001c


	//----- nvinfo : EIATTR_PARAM_CBANK
	.align		4
        /*0070*/ 	.byte	0x04, 0x0a
        /*0072*/ 	.short	(.L_123 - .L_122)
	.align		4
.L_122:
        /*0074*/ 	.word	index@(.nv.constant0._Z12updateDegreePlPiS0_i)
        /*0078*/ 	.short	0x0380
        /*007a*/ 	.short	0x001c


	//----- nvinfo : EIATTR_SW_WAR
	.align		4
.L_123:
        /*007c*/ 	.byte	0x04, 0x36
        /*007e*/ 	.short	(.L_125 - .L_124)
.L_124:
        /*0080*/ 	.word	0x00000008
.L_125:


//--------------------- .nv.info._Z6getADGidPdPlPiP17curandStateXORWOWiS1_S1_S1_ --------------------------
	.section	.nv.info._Z6getADGidPdPlPiP17curandStateXORWOWiS1_S1_S1_,"",@"SHT_CUDA_INFO"
	.sectionflags	@""
	.align	4


	//----- nvinfo : EIATTR_CUDA_API_VERSION
	.align		4
        /*0000*/ 	.byte	0x04, 0x37
        /*0002*/ 	.short	(.L_127 - .L_126)
.L_126:
        /*0004*/ 	.word	0x00000082


	//----- nvinfo : EIATTR_KPARAM_INFO
	.align		4
.L_127:
        /*0008*/ 	.byte	0x04, 0x17
        /*000a*/ 	.short	(.L_129 - .L_128)
.L_128:
        /*000c*/ 	.word	0x00000000
        /*0010*/ 	.short	0x0009
        /*0012*/ 	.short	0x0048
        /*0014*/ 	.byte	0x00, 0xf5, 0x21, 0x00


	//----- nvinfo : EIATTR_KPARAM_INFO
	.align		4
.L_129:
        /*0018*/ 	.byte	0x04, 0x17
        /*001a*/ 	.short	(.L_131 - .L_130)
.L_130:
        /*001c*/ 	.word	0x00000000
        /*0020*/ 	.short	0x0008
        /*0022*/ 	.short	0x0040
        /*0024*/ 	.byte	0x00, 0xf5, 0x21, 0x00


	//----- nvinfo : EIATTR_KPARAM_INFO
	.align		4
.L_131:
        /*0028*/ 	.byte	0x04, 0x17
        /*002a*/ 	.short	(.L_133 - .L_132)
.L_132:
        /*002c*/ 	.word	0x00000000
        /*0030*/ 	.short	0x0007
        /*0032*/ 	.short	0x0038
        /*0034*/ 	.byte	0x00, 0xf5, 0x21, 0x00


	//----- nvinfo : EIATTR_KPARAM_INFO
	.align		4
.L_133:
        /*0038*/ 	.byte	0x04, 0x17
        /*003a*/ 	.short	(.L_135 - .L_134)
.L_134:
        /*003c*/ 	.word	0x00000000
        /*0040*/ 	.short	0x0006
        /*0042*/ 	.short	0x0030
        /*0044*/ 	.byte	0x00, 0xf0, 0x11, 0x00


	//----- nvinfo : EIATTR_KPARAM_INFO
	.align		4
.L_135:
        /*0048*/ 	.byte	0x04, 0x17
        /*004a*/ 	.short	(.L_137 - .L_136)
.L_136:
        /*004c*/ 	.word	0x00000000
        /*0050*/ 	.short	0x0005
        /*0052*/ 	.short	0x0028
        /*0054*/ 	.byte	0x00, 0xf5, 0x21, 0x00


	//----- nvinfo : EIATTR_KPARAM_INFO
	.align		4
.L_137:
        /*0058*/ 	.byte	0x04, 0x17
        /*005a*/ 	.short	(.L_139 - .L_138)
.L_138:
        /*005c*/ 	.word	0x00000000
        /*0060*/ 	.short	0x0004
        /*0062*/ 	.short	0x0020
        /*0064*/ 	.byte	0x00, 0xf5, 0x21, 0x00


	//----- nvinfo : EIATTR_KPARAM_INFO
	.align		4
.L_139:
        /*0068*/ 	.byte	0x04, 0x17
        /*006a*/ 	.short	(.L_141 - .L_140)
.L_140:
        /*006c*/ 	.word	0x00000000
        /*0070*/ 	.short	0x0003
        /*0072*/ 	.short	0x0018
        /*0074*/ 	.byte	0x00, 0xf5, 0x21, 0x00


	//----- nvinfo : EIATTR_KPARAM_INFO
	.align		4
.L_141:
        /*0078*/ 	.byte	0x04, 0x17
        /*007a*/ 	.short	(.L_143 - .L_142)
.L_142:
        /*007c*/ 	.word	0x00000000
        /*0080*/ 	.short	0x0002
        /*0082*/ 	.short	0x0010
        /*0084*/ 	.byte	0x00, 0xf5, 0x21, 0x00


	//----- nvinfo : EIATTR_KPARAM_INFO
	.align		4
.L_143:
        /*0088*/ 	.byte	0x04, 0x17
        /*008a*/ 	.short	(.L_145 - .L_144)
.L_144:
        /*008c*/ 	.word	0x00000000
        /*0090*/ 	.short	0x0001
        /*0092*/ 	.short	0x0008
        /*0094*/ 	.byte	0x00, 0xf0, 0x21, 0x00


	//----- nvinfo : EIATTR_KPARAM_INFO
	.align		4
.L_145:
        /*0098*/ 	.byte	0x04, 0x17
        /*009a*/ 	.short	(.L_147 - .L_146)
.L_146:
        /*009c*/ 	.word	0x00000000
        /*00a0*/ 	.short	0x0000
        /*00a2*/ 	.short	0x0000
        /*00a4*/ 	.byte	0x00, 0xf0, 0x11, 0x00


	//----- nvinfo : EIATTR_SPARSE_MMA_MASK
	.align		4
.L_147:
        /*00a8*/ 	.byte	0x03, 0x50
        /*00aa*/ 	.short	0x0000


	//----- nvinfo : EIATTR_MAXREG_COUNT
	.align		4
        /*00ac*/ 	.byte	0x03, 0x1b
        /*00ae*/ 	.short	0x00ff


	//----- nvinfo : EIATTR_MERCURY_ISA_VERSION
	.align		4
        /*00b0*/ 	.byte	0x03, 0x5f
        /*00b2*/ 	.short	0x0101


	//----- nvinfo : EIATTR_VRC_CTA_INIT_COUNT
	.align		4
        /*00b4*/ 	.byte	0x02, 0x4a
	.zero		1
	.zero		1


	//----- nvinfo : EIATTR_EXIT_INSTR_OFFSETS
	.align		4
        /*00b8*/ 	.byte	0x04, 0x1c
        /*00ba*/ 	.short	(.L_149 - .L_148)


	//   ....[0]....
.L_148:
        /*00bc*/ 	.word	0x00000090


	//   ....[1]....
        /*00c0*/ 	.word	0x00000100


	//   ....[2]....
        /*00c4*/ 	.word	0x000001b0


	//   ....[3]....
        /*00c8*/ 	.word	0x00000460


	//   ....[4]....
        /*00cc*/ 	.word	0x00000520


	//----- nvinfo : EIATTR_CRS_STACK_SIZE
	.align		4
.L_149:
        /*00d0*/ 	.byte	0x04, 0x1e
        /*00d2*/ 	.short	(.L_151 - .L_150)
.L_150:
        /*00d4*/ 	.word	0x00000000


	//----- nvinfo : EIATTR_CBANK_PARAM_SIZE
	.align		4
.L_151:
        /*00d8*/ 	.byte	0x03, 0x19
        /*00da*/ 	.short	0x0050


	//----- nvinfo : EIATTR_PARAM_CBANK
	.align		4
        /*00dc*/ 	.byte	0x04, 0x0a
        /*00de*/ 	.short	(.L_153 - .L_152)
	.align		4
.L_152:
        /*00e0*/ 	.word	index@(.nv.constant0._Z6getADGidPdPlPiP17curandStateXORWOWiS1_S1_S1_)
        /*00e4*/ 	.short	0x0380
        /*00e6*/ 	.short	0x0050


	//----- nvinfo : EIATTR_SW_WAR
	.align		4
.L_153:
        /*00e8*/ 	.byte	0x04, 0x36
        /*00ea*/ 	.short	(.L_155 - .L_154)
.L_154:
        /*00ec*/ 	.word	0x00000008
.L_155:


//--------------------- .nv.info._Z8halfSum2iPiPl --------------------------
	.section	.nv.info._Z8halfSum2iPiPl,"",@"SHT_CUDA_INFO"
	.sectionflags	@""
	.align	4


	//----- nvinfo : EIATTR_CUDA_API_VERSION
	.align		4
        /*0000*/ 	.byte	0x04, 0x37
        /*0002*/ 	.short	(.L_157 - .L_156)
.L_156:
        /*0004*/ 	.word	0x00000082


	//----- nvinfo : EIATTR_KPARAM_INFO
	.align		4
.L_157:
        /*0008*/ 	.byte	0x04, 0x17
        /*000a*/ 	.short	(.L_159 - .L_158)
.L_158:
        /*000c*/ 	.word	0x00000000
        /*0010*/ 	.short	0x0002
        /*0012*/ 	.short	0x0010
        /*0014*/ 	.byte	0x00, 0xf5, 0x21, 0x00


	//----- nvinfo : EIATTR_KPARAM_INFO
	.align		4
.L_159:
        /*0018*/ 	.byte	0x04, 0x17
        /*001a*/ 	.short	(.L_161 - .L_160)
.L_160:
        /*001c*/ 	.word	0x00000000
        /*0020*/ 	.short	0x0001
        /*0022*/ 	.short	0x0008
        /*0024*/ 	.byte	0x00, 0xf5, 0x21, 0x00


	//----- nvinfo : EIATTR_KPARAM_INFO
	.align		4
.L_161:
        /*0028*/ 	.byte	0x04, 0x17
        /*002a*/ 	.short	(.L_163 - .L_162)
.L_162:
        /*002c*/ 	.word	0x00000000
        /*0030*/ 	.short	0x0000
        /*0032*/ 	.short	0x0000
        /*0034*/ 	.byte	0x00, 0xf0, 0x11, 0x00


	//----- nvinfo : EIATTR_SPARSE_MMA_MASK
	.align		4
.L_163:
        /*0038*/ 	.byte	0x03, 0x50
        /*003a*/ 	.short	0x0000


	//----- nvinfo : EIATTR_MAXREG_COUNT
	.align		4
        /*003c*/ 	.byte	0x03, 0x1b
        /*003e*/ 	.short	0x00ff


	//----- nvinfo : EIATTR_MERCURY_ISA_VERSION
	.align		4
        /*0040*/ 	.byte	0x03, 0x5f
        /*0042*/ 	.short	0x0101


	//----- nvinfo : EIATTR_VRC_CTA_INIT_COUNT
	.align		4
        /*0044*/ 	.byte	0x02, 0x4a
	.zero		1
	.zero		1


	//----- nvinfo : EIATTR_EXIT_INSTR_OFFSETS
	.align		4
        /*0048*/ 	.byte	0x04, 0x1c
        /*004a*/ 	.short	(.L_165 - .L_164)


	//   ....[0]....
.L_164:
        /*004c*/ 	.word	0x00000140


	//   ....[1]....
        /*0050*/ 	.word	0x00000170


	//   ....[2]....
        /*0054*/ 	.word	0x000001f0


	//----- nvinfo : EIATTR_CRS_STACK_SIZE
	.align		4
.L_165:
        /*0058*/ 	.byte	0x04, 0x1e
        /*005a*/ 	.short	(.L_167 - .L_166)
.L_166:
        /*005c*/ 	.word	0x00000000


	//----- nvinfo : EIATTR_CBANK_PARAM_SIZE
	.align		4
.L_167:
        /*0060*/ 	.byte	0x03, 0x19
        /*0062*/ 	.short	0x0018


	//----- nvinfo : EIATTR_PARAM_CBANK
	.align		4
        /*0064*/ 	.byte	0x04, 0x0a
        /*0066*/ 	.short	(.L_169 - .L_168)
	.align		4
.L_168:
        /*0068*/ 	.word	index@(.nv.constant0._Z8halfSum2iPiPl)
        /*006c*/ 	.short	0x0380
        /*006e*/ 	.short	0x0018


	//----- nvinfo : EIATTR_SW_WAR
	.align		4
.L_169:
        /*0070*/ 	.byte	0x04, 0x36
        /*0072*/ 	.short	(.L_171 - .L_170)
.L_170:
        /*0074*/ 	.word	0x00000008
.L_171:


//--------------------- .nv.info._Z7halfSumiPlS_  --------------------------
	.section	.nv.info._Z7halfSumiPlS_,"",@"SHT_CUDA_INFO"
	.sectionflags	@""
	.align	4


	//----- nvinfo : EIATTR_CUDA_API_VERSION
	.align		4
        /*0000*/ 	.byte	0x04, 0x37
        /*0002*/ 	.short	(.L_173 - .L_172)
.L_172:
        /*0004*/ 	.word	0x00000082


	//----- nvinfo : EIATTR_KPARAM_INFO
	.align		4
.L_173:
        /*0008*/ 	.byte	0x04, 0x17
        /*000a*/ 	.short	(.L_175 - .L_174)
.L_174:
        /*000c*/ 	.word	0x00000000
        /*0010*/ 	.short	0x0002
        /*0012*/ 	.short	0x0010
        /*0014*/ 	.byte	0x00, 0xf5, 0x21, 0x00


	//----- nvinfo : EIATTR_KPARAM_INFO
	.align		4
.L_175:
        /*0018*/ 	.byte	0x04, 0x17
        /*001a*/ 	.short	(.L_177 - .L_176)
.L_176:
        /*001c*/ 	.word	0x00000000
        /*0020*/ 	.short	0x0001
        /*0022*/ 	.short	0x0008
        /*0024*/ 	.byte	0x00, 0xf5, 0x21, 0x00


	//----- nvinfo : EIATTR_KPARAM_INFO
	.align		4
.L_177:
        /*0028*/ 	.byte	0x04, 0x17
        /*002a*/ 	.short	(.L_179 - .L_178)
.L_178:
        /*002c*/ 	.word	0x00000000
        /*0030*/ 	.short	0x0000
        /*0032*/ 	.short	0x0000
        /*0034*/ 	.byte	0x00, 0xf0, 0x11, 0x00


	//----- nvinfo : EIATTR_SPARSE_MMA_MASK
	.align		4
.L_179:
        /*0038*/ 	.byte	0x03, 0x50
        /*003a*/ 	.short	0x0000


	//----- nvinfo : EIATTR_MAXREG_COUNT
	.align		4
        /*003c*/ 	.byte	0x03, 0x1b
        /*003e*/ 	.short	0x00ff


	//----- nvinfo : EIATTR_MERCURY_ISA_VERSION
	.align		4
        /*0040*/ 	.byte	0x03, 0x5f
        /*0042*/ 	.short	0x0101


	//----- nvinfo : EIATTR_VRC_CTA_INIT_COUNT
	.align		4
        /*0044*/ 	.byte	0x02, 0x4a
	.zero		1
	.zero		1


	//----- nvinfo : EIATTR_EXIT_INSTR_OFFSETS
	.align		4
        /*0048*/ 	.byte	0x04, 0x1c
        /*004a*/ 	.short	(.L_181 - .L_180)


	//   ....[0]....
.L_180:
        /*004c*/ 	.word	0x00000140


	//   ....[1]....
        /*0050*/ 	.word	0x00000170


	//   ....[2]....
        /*0054*/ 	.word	0x000001e0


	//----- nvinfo : EIATTR_CRS_STACK_SIZE
	.align		4
.L_181:
        /*0058*/ 	.byte	0x04, 0x1e
        /*005a*/ 	.short	(.L_183 - .L_182)
.L_182:
        /*005c*/ 	.word	0x00000000


	//----- nvinfo : EIATTR_CBANK_PARAM_SIZE
	.align		4
.L_183:
        /*0060*/ 	.byte	0x03, 0x19
        /*0062*/ 	.short	0x0018


	//----- nvinfo : EIATTR_PARAM_CBANK
	.align		4
        /*0064*/ 	.byte	0x04, 0x0a
        /*0066*/ 	.short	(.L_185 - .L_184)
	.align		4
.L_184:
        /*0068*/ 	.word	index@(.nv.constant0._Z7halfSumiPlS_)
        /*006c*/ 	.short	0x0380
        /*006e*/ 	.short	0x0018


	//----- nvinfo : EIATTR_SW_WAR
	.align		4
.L_185:
        /*0070*/ 	.byte	0x04, 0x36
        /*0072*/ 	.short	(.L_187 - .L_186)
.L_186:
        /*0074*/ 	.word	0x00000008
.L_187:


//--------------------- .nv.info._Z10avgDegree2iiPiS_Pd --------------------------
	.section	.nv.info._Z10avgDegree2iiPiS_Pd,"",@"SHT_CUDA_INFO"
	.sectionflags	@""
	.align	4


	//----- nvinfo : EIATTR_CUDA_API_VERSION
	.align		4
        /*0000*/ 	.byte	0x04, 0x37
        /*0002*/ 	.short	(.L_189 - .L_188)
.L_188:
        /*0004*/ 	.word	0x00000082


	//----- nvinfo : EIATTR_KPARAM_INFO
	.align		4
.L_189:
        /*0008*/ 	.byte	0x04, 0x17
        /*000a*/ 	.short	(.L_191 - .L_190)
.L_190:
        /*000c*/ 	.word	0x00000000
        /*0010*/ 	.short	0x0004
        /*0012*/ 	.short	0x0018
        /*0014*/ 	.byte	0x00, 0xf5, 0x21, 0x00


	//----- nvinfo : EIATTR_KPARAM_INFO
	.align		4
.L_191:
        /*0018*/ 	.byte	0x04, 0x17
        /*001a*/ 	.short	(.L_193 - .L_192)
.L_192:
        /*001c*/ 	.word	0x00000000
        /*0020*/ 	.short	0x0003
        /*0022*/ 	.short	0x0010
        /*0024*/ 	.byte	0x00, 0xf5, 0x21, 0x00


	//----- nvinfo : EIATTR_KPARAM_INFO
	.align		4
.L_193:
        /*0028*/ 	.byte	0x04, 0x17
        /*002a*/ 	.short	(.L_195 - .L_194)
.L_194:
        /*002c*/ 	.word	0x00000000
        /*0030*/ 	.short	0x0002
        /*0032*/ 	.short	0x0008
        /*0034*/ 	.byte	0x00, 0xf5, 0x21, 0x00


	//----- nvinfo : EIATTR_KPARAM_INFO
	.align		4
.L_195:
        /*0038*/ 	.byte	0x04, 0x17
        /*003a*/ 	.short	(.L_197 - .L_196)
.L_196:
        /*003c*/ 	.word	0x00000000
        /*0040*/ 	.short	0x0001
        /*0042*/ 	.short	0x0004
        /*0044*/ 	.byte	0x00, 0xf0, 0x11, 0x00


	//----- nvinfo : EIATTR_KPARAM_INFO
	.align		4
.L_197:
        /*0048*/ 	.byte	0x04, 0x17
        /*004a*/ 	.short	(.L_199 - .L_198)
.L_198:
        /*004c*/ 	.word	0x00000000
        /*0050*/ 	.short	0x0000
        /*0052*/ 	.short	0x0000
        /*0054*/ 	.byte	0x00, 0xf0, 0x11, 0x00


	//----- nvinfo : EIATTR_SPARSE_MMA_MASK
	.align		4
.L_199:
        /*0058*/ 	.byte	0x03, 0x50
        /*005a*/ 	.short	0x0000


	//----- nvinfo : EIATTR_MAXREG_COUNT
	.align		4
        /*005c*/ 	.byte	0x03, 0x1b
        /*005e*/ 	.short	0x00ff


	//----- nvinfo : EIATTR_MERCURY_ISA_VERSION
	.align		4
        /*0060*/ 	.byte	0x03, 0x5f
        /*0062*/ 	.short	0x0101


	//----- nvinfo : EIATTR_VRC_CTA_INIT_COUNT
	.align		4
        /*0064*/ 	.byte	0x02, 0x4a
	.zero		1
	.zero		1


	//----- nvinfo : EIATTR_EXIT_INSTR_OFFSETS
	.align		4
        /*0068*/ 	.byte	0x04, 0x1c
        /*006a*/ 	.short	(.L_201 - .L_200)


	//   ....[0]....
.L_200:
        /*006c*/ 	.word	0x00000040


	//   ....[1]....
        /*0070*/ 	.word	0x00001790


	//----- nvinfo : EIATTR_CRS_STACK_SIZE
	.align		4
.L_201:
        /*0074*/ 	.byte	0x04, 0x1e
        /*0076*/ 	.short	(.L_203 - .L_202)
.L_202:
        /*0078*/ 	.word	0x00000000


	//----- nvinfo : EIATTR_CBANK_PARAM_SIZE
	.align		4
.L_203:
        /*007c*/ 	.byte	0x03, 0x19
        /*007e*/ 	.short	0x0020


	//----- nvinfo : EIATTR_PARAM_CBANK
	.align		4
        /*0080*/ 	.byte	0x04, 0x0a
        /*0082*/ 	.short	(.L_205 - .L_204)
	.align		4
.L_204:
        /*0084*/ 	.word	index@(.nv.constant0._Z10avgDegree2iiPiS_Pd)
        /*0088*/ 	.short	0x0380
        /*008a*/ 	.short	0x0020


	//----- nvinfo : EIATTR_SW_WAR
	.align		4
.L_205:
        /*008c*/ 	.byte	0x04, 0x36
        /*008e*/ 	.short	(.L_207 - .L_206)
.L_206:
        /*0090*/ 	.word	0x00000008
.L_207:


//--------------------- .nv.info._Z10avgDegree1iiPiPlS_S_ --------------------------
	.section	.nv.info._Z10avgDegree1iiPiPlS_S_,"",@"SHT_CUDA_INFO"
	.sectionflags	@""
	.align	4


	//----- nvinfo : EIATTR_CUDA_API_VERSION
	.align		4
        /*0000*/ 	.byte	0x04, 0x37
        /*0002*/ 	.short	(.L_209 - .L_208)
.L_208:
        /*0004*/ 	.word	0x00000082


	//----- nvinfo : EIATTR_KPARAM_INFO
	.align		4
.L_209:
        /*0008*/ 	.byte	0x04, 0x17
        /*000a*/ 	.short	(.L_211 - .L_210)
.L_210:
        /*000c*/ 	.word	0x00000000
        /*0010*/ 	.short	0x0005
        /*0012*/ 	.short	0x0020
        /*0014*/ 	.byte	0x00, 0xf5, 0x21, 0x00


	//----- nvinfo : EIATTR_KPARAM_INFO
	.align		4
.L_211:
        /*0018*/ 	.byte	0x04, 0x17
        /*001a*/ 	.short	(.L_213 - .L_212)
.L_212:
        /*001c*/ 	.word	0x00000000
        /*0020*/ 	.short	0x0004
        /*0022*/ 	.short	0x0018
        /*0024*/ 	.byte	0x00, 0xf5, 0x21, 0x00


	//----- nvinfo : EIATTR_KPARAM_INFO
	.align		4
.L_213:
        /*0028*/ 	.byte	0x04, 0x17
        /*002a*/ 	.short	(.L_215 - .L_214)
.L_214:
        /*002c*/ 	.word	0x00000000
        /*0030*/ 	.short	0x0003
        /*0032*/ 	.short	0x0010
        /*0034*/ 	.byte	0x00, 0xf5, 0x21, 0x00


	//----- nvinfo : EIATTR_KPARAM_INFO
	.align		4
.L_215:
        /*0038*/ 	.byte	0x04, 0x17
        /*003a*/ 	.short	(.L_217 - .L_216)
.L_216:
        /*003c*/ 	.word	0x00000000
        /*0040*/ 	.short	0x0002
        /*0042*/ 	.short	0x0008
        /*0044*/ 	.byte	0x00, 0xf5, 0x21, 0x00


	//----- nvinfo : EIATTR_KPARAM_INFO
	.align		4
.L_217:
        /*0048*/ 	.byte	0x04, 0x17
        /*004a*/ 	.short	(.L_219 - .L_218)
.L_218:
        /*004c*/ 	.word	0x00000000
        /*0050*/ 	.short	0x0001
        /*0052*/ 	.short	0x0004
        /*0054*/ 	.byte	0x00, 0xf0, 0x11, 0x00


	//----- nvinfo : EIATTR_KPARAM_INFO
	.align		4
.L_219:
        /*0058*/ 	.byte	0x04, 0x17
        /*005a*/ 	.short	(.L_221 - .L_220)
.L_220:
        /*005c*/ 	.word	0x00000000
        /*0060*/ 	.short	0x0000
        /*0062*/ 	.short	0x0000
        /*0064*/ 	.byte	0x00, 0xf0, 0x11, 0x00


	//----- nvinfo : EIATTR_SPARSE_MMA_MASK
	.align		4
.L_221:
        /*0068*/ 	.byte	0x03, 0x50
        /*006a*/ 	.short	0x0000


	//----- nvinfo : EIATTR_MAXREG_COUNT
	.align		4
        /*006c*/ 	.byte	0x03, 0x1b
        /*006e*/ 	.short	0x00ff


	//----- nvinfo : EIATTR_MERCURY_ISA_VERSION
	.align		4
        /*0070*/ 	.byte	0x03, 0x5f
        /*0072*/ 	.short	0x0101


	//----- nvinfo : EIATTR_VRC_CTA_INIT_COUNT
	.align		4
        /*0074*/ 	.byte	0x02, 0x4a
	.zero		1
	.zero		1


	//----- nvinfo : EIATTR_EXIT_INSTR_OFFSETS
	.align		4
        /*0078*/ 	.byte	0x04, 0x1c
        /*007a*/ 	.short	(.L_223 - .L_222)


	//   ....[0]....
.L_222:
        /*007c*/ 	.word	0x00000040


	//   ....[1]....
        /*0080*/ 	.word	0x00000810


	//----- nvinfo : EIATTR_CRS_STACK_SIZE
	.align		4
.L_223:
        /*0084*/ 	.byte	0x04, 0x1e
        /*0086*/ 	.short	(.L_225 - .L_224)
.L_224:
        /*0088*/ 	.word	0x00000000


	//----- nvinfo : EIATTR_CBANK_PARAM_SIZE
	.align		4
.L_225:
        /*008c*/ 	.byte	0x03, 0x19
        /*008e*/ 	.short	0x0028


	//----- nvinfo : EIATTR_PARAM_CBANK
	.align		4
        /*0090*/ 	.byte	0x04, 0x0a
        /*0092*/ 	.short	(.L_227 - .L_226)
	.align		4
.L_226:
        /*0094*/ 	.word	index@(.nv.constant0._Z10avgDegree1iiPiPlS_S_)
        /*0098*/ 	.short	0x0380
        /*009a*/ 	.short	0x0028


	//----- nvinfo : EIATTR_SW_WAR
	.align		4
.L_227:
        /*009c*/ 	.byte	0x04, 0x36
        /*009e*/ 	.short	(.L_229 - .L_228)
.L_228:
        /*00a0*/ 	.word	0x00000008
.L_229:


//--------------------- .nv.info._Z12setup_kernelP17curandStateXORWOW --------------------------
	.section	.nv.info._Z12setup_kernelP17curandStateXORWOW,"",@"SHT_CUDA_INFO"
	.sectionflags	@""
	.align	4


	//----- nvinfo : EIATTR_CUDA_API_VERSION
	.align		4
        /*0000*/ 	.byte	0x04, 0x37
        /*0002*/ 	.short	(.L_231 - .L_230)
.L_230:
        /*0004*/ 	.word	0x00000082


	//----- nvinfo : EIATTR_KPARAM_INFO
	.align		4
.L_231:
        /*0008*/ 	.byte	0x04, 0x17
        /*000a*/ 	.short	(.L_233 - .L_232)
.L_232:
        /*000c*/ 	.word	0x00000000
        /*0010*/ 	.short	0x0000
        /*0012*/ 	.short	0x0000
        /*0014*/ 	.byte	0x00, 0xf5, 0x21, 0x00


	//----- nvinfo : EIATTR_SPARSE_MMA_MASK
	.align		4
.L_233:
        /*0018*/ 	.byte	0x03, 0x50
        /*001a*/ 	.short	0x0000


	//----- nvinfo : EIATTR_MAXREG_COUNT
	.align		4
        /*001c*/ 	.byte	0x03, 0x1b
        /*001e*/ 	.short	0x00ff


	//----- nvinfo : EIATTR_MERCURY_ISA_VERSION
	.align		4
        /*0020*/ 	.byte	0x03, 0x5f
        /*0022*/ 	.short	0x0101


	//----- nvinfo : EIATTR_VRC_CTA_INIT_COUNT
	.align		4
        /*0024*/ 	.byte	0x02, 0x4a
	.zero		1
	.zero		1


	//----- nvinfo : EIATTR_EXIT_INSTR_OFFSETS
	.align		4
        /*0028*/ 	.byte	0x04, 0x1c
        /*002a*/ 	.short	(.L_235 - .L_234)


	//   ....[0]....
.L_234:
        /*002c*/ 	.word	0x00000ee0


	//----- nvinfo : EIATTR_CRS_STACK_SIZE
	.align		4
.L_235:
        /*0030*/ 	.byte	0x04, 0x1e
        /*0032*/ 	.short	(.L_237 - .L_236)
.L_236:
        /*0034*/ 	.word	0x00000000


	//----- nvinfo : EIATTR_CBANK_PARAM_SIZE
	.align		4
.L_237:
        /*0038*/ 	.byte	0x03, 0x19
        /*003a*/ 	.short	0x0008


	//----- nvinfo : EIATTR_PARAM_CBANK
	.align		4
        /*003c*/ 	.byte	0x04, 0x0a
        /*003e*/ 	.short	(.L_239 - .L_238)
	.align		4
.L_238:
        /*0040*/ 	.word	index@(.nv.constant0._Z12setup_kernelP17curandStateXORWOW)
        /*0044*/ 	.short	0x0380
        /*0046*/ 	.short	0x0008


	//----- nvinfo : EIATTR_SW_WAR
	.align		4
.L_239:
        /*0048*/ 	.byte	0x04, 0x36
        /*004a*/ 	.short	(.L_241 - .L_240)
.L_240:
        /*004c*/ 	.word	0x00000008
.L_241:


//--------------------- .nv.callgraph             --------------------------
	.section	.nv.callgraph,"",@"SHT_CUDA_CALLGRAPH"
	.align	4
	.sectionentsize	8
	.align		4
        /*0000*/ 	.word	0x00000000
	.align		4
        /*0004*/ 	.word	0xffffffff
	.align		4
        /*0008*/ 	.word	index@(_Z5jpadgPiS_PlS_ii)
	.align		4
        /*000c*/ 	.word	index@(__assertfail)
	.align		4
        /*0010*/ 	.word	index@(_Z5jpadgPiS_PlS_ii)
	.align		4
        /*0014*/ 	.word	index@(free)
	.align		4
        /*0018*/ 	.word	index@(_Z5jpadgPiS_PlS_ii)
	.align		4
        /*001c*/ 	.word	index@(malloc)
	.align		4
        /*0020*/ 	.word	0x00000000
	.align		4
        /*0024*/ 	.word	0xfffffffe
	.align		4
        /*0028*/ 	.word	0x00000000
	.align		4
        /*002c*/ 	.word	0xfffffffd
	.align		4
        /*0030*/ 	.word	0x00000000
	.align		4
        /*0034*/ 	.word	0xfffffffc


//--------------------- .nv.constant4             --------------------------
	.section	.nv.constant4,"a",@progbits
	.align	8
	.align		8
.nv.constant4:
        /*0000*/ 	.dword	precalc_xorwow_matrix
	.align		8
        /*0008*/ 	.dword	precalc_xorwow_offset_matrix
	.align		8
        /*0010*/ 	.dword	mrg32k3aM1
	.align		8
        /*0018*/ 	.dword	mrg32k3aM2
	.align		8
        /*0020*/ 	.dword	mrg32k3aM1SubSeq
	.align		8
        /*0028*/ 	.dword	mrg32k3aM2SubSeq
	.align		8
        /*0030*/ 	.dword	mrg32k3aM1Seq
	.align		8
        /*0038*/ 	.dword	mrg32k3aM2Seq
	.align		8
        /*0040*/ 	.dword	__unnamed_1
	.align		8
        /*0048*/ 	.dword	$str
	.align		8
        /*0050*/ 	.dword	$str$1
	.align		8
        /*0058*/ 	.dword	free
	.align		8
        /*0060*/ 	.dword	malloc
	.align		8
        /*0068*/ 	.dword	__assertfail


//--------------------- .nv.constant3             --------------------------
	.section	.nv.constant3,"a",@progbits
	.align	8
.nv.constant3:
	.type		__cr_lgamma_table,@object
	.size		__cr_lgamma_table,(.L_8 - __cr_lgamma_table)
__cr_lgamma_table:
        /*0000*/ 	.byte	0x00, 0x00, 0x00, 0x00, 0x00, 0x00, 0x00, 0x00, 0x00, 0x00, 0x00, 0x00, 0x00, 0x00, 0x00, 0x00
        /*0010*/ 	.byte	0xef, 0x39, 0xfa, 0xfe, 0x42, 0x2e, 0xe6, 0x3f, 0x02, 0x20, 0x2a, 0xfa, 0x0b, 0xab, 0xfc, 0x3f
        /*0020*/ 	.byte	0xf9, 0x2c, 0x92, 0x7c, 0xa7, 0x6c, 0x09, 0x40, 0xc9, 0x79, 0x44, 0x3c, 0x64, 0x26, 0x13, 0x40
        /*0030*/ 	.byte	0xca, 0x01, 0xcf, 0x3a, 0x27, 0x51, 0x1a, 0x40, 0x30, 0xcc, 0x2d, 0xf3, 0xe1, 0x0c, 0x21, 0x40
        /*0040*/ 	.byte	0x0d, 0xb7, 0xfc, 0x82, 0x8e, 0x35, 0x25, 0x40
.L_8:


//--------------------- .text._Z9getDegreePiS_i   --------------------------
	.section	.text._Z9getDegreePiS_i,"ax",@progbits
	.align	128
        .global         _Z9getDegreePiS_i
        .type           _Z9getDegreePiS_i,@function
        .size           _Z9getDegreePiS_i,(.L_x_73 - _Z9getDegreePiS_i)
        .other          _Z9getDegreePiS_i,@"STO_CUDA_ENTRY STV_DEFAULT"
_Z9getDegreePiS_i:
.text._Z9getDegreePiS_i:
[----:B------:R-:W-:Y:S01]  /*0000*/  LDC R1, c[0x0][0x37c] ;  /* 0x0000df00ff017b82 */ /* 0x000fe20000000800 */
[----:B------:R-:W0:Y:S07]  /*0010*/  S2R R0, SR_TID.X ;  /* 0x0000000000007919 */ /* 0x000e2e0000002100 */
[----:B------:R-:W0:Y:S01]  /*0020*/  S2UR UR4, SR_CTAID.X ;  /* 0x00000000000479c3 */ /* 0x000e220000002500 */
[----:B------:R-:W1:Y:S07]  /*0030*/  LDCU UR5, c[0x0][0x390] ;  /* 0x00007200ff0577ac */ /* 0x000e6e0008000800 */
[----:B------:R-:W0:Y:S02]  /*0040*/  LDC R3, c[0x0][0x360] ;  /* 0x0000d800ff037b82 */ /* 0x000e240000000800 */
[----:B0-----:R-:W-:-:S05]  /*0050*/  IMAD R3, R3, UR4, R0 ;  /* 0x0000000403037c24 */ /* 0x001fca000f8e0200 */
[----:B------:R-:W-:-:S04]  /*0060*/  IADD3 R9, PT, PT, R3, 0x1, RZ ;  /* 0x0000000103097810 */ /* 0x000fc80007ffe0ff */
[----:B-1----:R-:W-:-:S04]  /*0070*/  ISETP.GT.AND P0, PT, R9, UR5, PT ;  /* 0x0000000509007c0c */ /* 0x002fc8000bf04270 */
[----:B------:R-:W-:-:S13]  /*0080*/  ISETP.GT.U32.OR P0, PT, R3, 0x7ffffffe, P0 ;  /* 0x7ffffffe0300780c */ /* 0x000fda0000704470 */
[----:B------:R-:W-:Y:S05]  /*0090*/  @P0 EXIT ;  /* 0x000000000000094d */ /* 0x000fea0003800000 */
[----:B------:R-:W0:Y:S01]  /*00a0*/  LDC.64 R4, c[0x0][0x380] ;  /* 0x0000e000ff047b82 */ /* 0x000e220000000a00 */
[----:B------:R-:W1:Y:S07]  /*00b0*/  LDCU.64 UR4, c[0x0][0x358] ;  /* 0x00006b00ff0477ac */ /* 0x000e6e0008000a00 */
[----:B------:R-:W2:Y:S01]  /*00c0*/  LDC.64 R6, c[0x0][0x388] ;  /* 0x0000e200ff067b82 */ /* 0x000ea20000000a00 */
[----:B0-----:R-:W-:-:S04]  /*00d0*/  IMAD.WIDE.U32 R2, R3, 0x4, R4 ;  /* 0x0000000403027825 */ /* 0x001fc800078e0004 */
[C---:B------:R-:W-:Y:S02]  /*00e0*/  IMAD.WIDE.U32 R4, R9.reuse, 0x4, R4 ;  /* 0x0000000409047825 */ /* 0x040fe400078e0004 */
[----:B-1----:R-:W3:Y:S04]  /*00f0*/  LDG.E R2, desc[UR4][R2.64+0x8] ;  /* 0x0000080402027981 */ /* 0x002ee8000c1e1900 */
[----:B------:R-:W3:Y:S01]  /*0100*/  LDG.E R5, desc[UR4][R4.64] ;  /* 0x0000000404057981 */ /* 0x000ee2000c1e1900 */
[----:B--2---:R-:W-:Y:S01]  /*0110*/  IMAD.WIDE.U32 R6, R9, 0x4, R6 ;  /* 0x0000000409067825 */ /* 0x004fe200078e0006 */
[----:B---3--:R-:W-:-:S05]  /*0120*/  IADD3 R9, PT, PT, R2, -R5, RZ ;  /* 0x8000000502097210 */ /* 0x008fca0007ffe0ff */
[----:B------:R-:W-:Y:S01]  /*0130*/  STG.E desc[UR4][R6.64], R9 ;  /* 0x0000000906007986 */ /* 0x000fe2000c101904 */
[----:B------:R-:W-:Y:S05]  /*0140*/  EXIT ;  /* 0x000000000000794d */ /* 0x000fea0003800000 */
.L_x_0:
[----:B------:R-:W-:-:S00]  /*0150*/  BRA `(.L_x_0) ;  /* 0xfffffffc00fc7947 */ /* 0x000fc0000383ffff */
[----:B------:R-:W-:-:S00]  /*0160*/  NOP ;  /* 0x0000000000007918 */ /* 0x000fc00000000000 */
        /* <DEDUP_REMOVED lines=9> */
.L_x_73:


//--------------------- .text._Z5jpadgPiS_PlS_ii  --------------------------
	.section	.text._Z5jpadgPiS_PlS_ii,"ax",@progbits
	.align	128
        .global         _Z5jpadgPiS_PlS_ii
        .type           _Z5jpadgPiS_PlS_ii,@function
        .size           _Z5jpadgPiS_PlS_ii,(.L_x_74 - _Z5jpadgPiS_PlS_ii)
        .other          _Z5jpadgPiS_PlS_ii,@"STO_CUDA_ENTRY STV_DEFAULT"
_Z5jpadgPiS_PlS_ii:
.text._Z5jpadgPiS_PlS_ii:
[----:B------:R-:W0:Y:S01]  /*0000*/  LDC R1, c[0x0][0x37c] ;  /* 0x0000df00ff017b82 */ /* 0x000e220000000800 */
[----:B------:R-:W1:Y:S01]  /*0010*/  S2R R23, SR_CTAID.X ;  /* 0x0000000000177919 */ /* 0x000e620000002500 */
[----:B------:R-:W1:Y:S01]  /*0020*/  LDCU UR4, c[0x0][0x360] ;  /* 0x00006c00ff0477ac */ /* 0x000e620008000800 */
[----:B------:R-:W1:Y:S01]  /*0030*/  S2R R0, SR_TID.X ;  /* 0x0000000000007919 */ /* 0x000e620000002100 */
[----:B------:R-:W2:Y:S01]  /*0040*/  LDCU UR5, c[0x0][0x3a4] ;  /* 0x00007480ff0577ac */ /* 0x000ea20008000800 */
[----:B-1----:R-:W-:-:S04]  /*0050*/  IMAD R23, R23, UR4, R0 ;  /* 0x0000000417177c24 */ /* 0x002fc8000f8e0200 */
[----:B------:R-:W-:-:S05]  /*0060*/  VIADD R26, R23, 0x1 ;  /* 0x00000001171a7836 */ /* 0x000fca0000000000 */
[----:B--2---:R-:W-:-:S04]  /*0070*/  ISETP.GT.AND P0, PT, R26, UR5, PT ;  /* 0x000000051a007c0c */ /* 0x004fc8000bf04270 */
[----:B------:R-:W-:-:S13]  /*0080*/  ISETP.GT.U32.OR P0, PT, R23, 0x7ffffffe, P0 ;  /* 0x7ffffffe1700780c */ /* 0x000fda0000704470 */
[----:B0-----:R-:W-:Y:S05]  /*0090*/  @P0 EXIT ;  /* 0x000000000000094d */ /* 0x001fea0003800000 */
[----:B------:R-:W0:Y:S01]  /*00a0*/  LDC.64 R16, c[0x0][0x398] ;  /* 0x0000e600ff107b82 */ /* 0x000e220000000a00 */
[----:B------:R-:W1:Y:S01]  /*00b0*/  LDCU.64 UR36, c[0x0][0x358] ;  /* 0x00006b00ff2477ac */ /* 0x000e620008000a00 */
[----:B0-----:R-:W-:-:S05]  /*00c0*/  IMAD.WIDE.U32 R16, R26, 0x4, R16 ;  /* 0x000000041a107825 */ /* 0x001fca00078e0010 */
[----:B-1----:R-:W2:Y:S02]  /*00d0*/  LDG.E R0, desc[UR36][R16.64] ;  /* 0x0000002410007981 */ /* 0x002ea4000c1e1900 */
[----:B--2---:R-:W-:-:S13]  /*00e0*/  ISETP.NE.AND P0, PT, R0, RZ, PT ;  /* 0x000000ff0000720c */ /* 0x004fda0003f05270 */
[----:B------:R-:W-:Y:S05]  /*00f0*/  @P0 EXIT ;  /* 0x000000000000094d */ /* 0x000fea0003800000 */
[----:B------:R-:W0:Y:S02]  /*0100*/  LDC.64 R18, c[0x0][0x380] ;  /* 0x0000e000ff127b82 */ /* 0x000e240000000a00 */
[----:B0-----:R-:W-:-:S04]  /*0110*/  IMAD.WIDE.U32 R22, R23, 0x4, R18 ;  /* 0x0000000417167825 */ /* 0x001fc800078e0012 */
[----:B------:R-:W-:Y:S01]  /*0120*/  IMAD.WIDE.U32 R18, R26, 0x4, R18 ;  /* 0x000000041a127825 */ /* 0x000fe200078e0012 */
[----:B------:R-:W2:Y:S04]  /*0130*/  LDG.E R25, desc[UR36][R22.64+0x8] ;  /* 0x0000082416197981 */ /* 0x000ea8000c1e1900 */
[----:B------:R-:W2:Y:S01]  /*0140*/  LDG.E R0, desc[UR36][R18.64] ;  /* 0x0000002412007981 */ /* 0x000ea2000c1e1900 */
[----:B------:R-:W-:-:S06]  /*0150*/  MOV R6, 0x60 ;  /* 0x0000006000067802 */ /* 0x000fcc0000000f00 */
[----:B------:R-:W0:Y:S01]  /*0160*/  LDC.64 R6, c[0x4][R6] ;  /* 0x0100000006067b82 */ /* 0x000e220000000a00 */
[----:B--2---:R-:W-:-:S04]  /*0170*/  IMAD.IADD R25, R25, 0x1, -R0 ;  /* 0x0000000119197824 */ /* 0x004fc800078e0a00 */
[----:B------:R-:W-:-:S04]  /*0180*/  VIADD R24, R25, 0x2 ;  /* 0x0000000219187836 */ /* 0x000fc80000000000 */
[--C-:B------:R-:W-:Y:S01]  /*0190*/  IMAD.MOV.U32 R4, RZ, RZ, R24.reuse ;  /* 0x000000ffff047224 */ /* 0x100fe200078e0018 */
[----:B------:R-:W-:-:S05]  /*01a0*/  SHF.R.S32.HI R2, RZ, 0x1f, R24 ;  /* 0x0000001fff027819 */ /* 0x000fca0000011418 */
[----:B0-----:R-:W-:-:S07]  /*01b0*/  IMAD.MOV.U32 R5, RZ, RZ, R2 ;  /* 0x000000ffff057224 */ /* 0x001fce00078e0002 */
[----:B------:R-:W-:-:S07]  /*01c0*/  LEPC R20, `(.L_x_1) ;  /* 0x000000001014794e */ /* 0x000fce0000000000 */
[----:B------:R-:W-:Y:S05]  /*01d0*/  CALL.ABS.NOINC R6 ;  /* 0x0000000006007343 */ /* 0x000fea0003c00000 */
.L_x_1:
[----:B------:R-:W-:Y:S01]  /*01e0*/  ISETP.NE.AND P0, PT, R24, RZ, PT ;  /* 0x000000ff1800720c */ /* 0x000fe20003f05270 */
[----:B------:R-:W-:-:S12]  /*01f0*/  BSSY.RECONVERGENT B0, `(.L_x_2) ;  /* 0x0000034000007945 */ /* 0x000fd80003800200 */
[----:B------:R-:W-:Y:S05]  /*0200*/  @!P0 BRA `(.L_x_3) ;  /* 0x0000000000c88947 */ /* 0x000fea0003800000 */
[----:B------:R-:W-:Y:S01]  /*0210*/  ISETP.GT.U32.AND P0, PT, R24, RZ, PT ;  /* 0x000000ff1800720c */ /* 0x000fe20003f04070 */
[----:B------:R-:W-:Y:S01]  /*0220*/  IMAD.MOV.U32 R9, RZ, RZ, RZ ;  /* 0x000000ffff097224 */ /* 0x000fe200078e00ff */
[----:B------:R-:W-:Y:S01]  /*0230*/  BSSY.RECONVERGENT B1, `(.L_x_4) ;  /* 0x000001d000017945 */ /* 0x000fe20003800200 */
[----:B------:R-:W-:Y:S01]  /*0240*/  IMAD.MOV.U32 R3, RZ, RZ, RZ ;  /* 0x000000ffff037224 */ /* 0x000fe200078e00ff */
[----:B------:R-:W-:-:S13]  /*0250*/  ISETP.GT.U32.AND.EX P0, PT, R2, RZ, PT, P0 ;  /* 0x000000ff0200720c */ /* 0x000fda0003f04100 */
[----:B------:R-:W-:Y:S01]  /*0260*/  @!P0 IADD3 R6, P1, PT, R9, R4, RZ ;  /* 0x0000000409068210 */ /* 0x000fe20007f3e0ff */
[----:B------:R-:W-:-:S04]  /*0270*/  @!P0 IMAD.MOV.U32 R9, RZ, RZ, 0x1 ;  /* 0x00000001ff098424 */ /* 0x000fc800078e00ff */
[----:B------:R-:W-:Y:S01]  /*0280*/  @!P0 IMAD.X R7, R3, 0x1, R5, P1 ;  /* 0x0000000103078824 */ /* 0x000fe200008e0605 */
[CC--:B------:R-:W-:Y:S01]  /*0290*/  IADD3 R0, P3, PT, R24.reuse, -R9.reuse, RZ ;  /* 0x8000000918007210 */ /* 0x0c0fe20007f7e0ff */
[----:B------:R-:W-:Y:S01]  /*02a0*/  @!P0 IMAD.MOV.U32 R3, RZ, RZ, RZ ;  /* 0x000000ffff038224 */ /* 0x000fe200078e00ff */
[----:B------:R-:W-:Y:S02]  /*02b0*/  ISETP.GT.U32.AND P2, PT, R24, R9, PT ;  /* 0x000000091800720c */ /* 0x000fe40003f44070 */
[----:B------:R-:W-:Y:S01]  /*02c0*/  ISETP.LE.U32.AND P1, PT, R0, 0x3, PT ;  /* 0x000000030000780c */ /* 0x000fe20003f23070 */
[C---:B------:R-:W-:Y:S01]  /*02d0*/  IMAD.X R0, R2.reuse, 0x1, ~R3, P3 ;  /* 0x0000000102007824 */ /* 0x040fe200018e0e03 */
[----:B------:R0:W-:Y:S01]  /*02e0*/  @!P0 ST.E.U8 desc[UR36][R6.64], RZ ;  /* 0x000000ff06008985 */ /* 0x0001e2000c101124 */
[----:B------:R-:W-:-:S04]  /*02f0*/  ISETP.GT.U32.AND.EX P2, PT, R2, R3, PT, P2 ;  /* 0x000000030200720c */ /* 0x000fc80003f44120 */
[----:B------:R-:W-:-:S13]  /*0300*/  ISETP.LE.U32.OR.EX P1, PT, R0, RZ, !P2, P1 ;  /* 0x000000ff0000720c */ /* 0x000fda0005723510 */
[----:B0-----:R-:W-:Y:S05]  /*0310*/  @P1 BRA `(.L_x_5) ;  /* 0x0000000000381947 */ /* 0x001fea0003800000 */
[----:B------:R-:W-:Y:S02]  /*0320*/  IADD3 R0, P1, PT, R24, -0x3, RZ ;  /* 0xfffffffd18007810 */ /* 0x000fe40007f3e0ff */
[----:B------:R-:W-:Y:S02]  /*0330*/  PLOP3.LUT P0, PT, PT, PT, PT, 0x8, 0x80 ;  /* 0x000000000080781c */ /* 0x000fe40003f0e170 */
[----:B------:R-:W-:-:S11]  /*0340*/  IADD3.X R8, PT, PT, R2, -0x1, RZ, P1, !PT ;  /* 0xffffffff02087810 */ /* 0x000fd60000ffe4ff */
.L_x_6:
[C---:B0-----:R-:W-:Y:S02]  /*0350*/  IADD3 R6, P1, PT, R9.reuse, R4, RZ ;  /* 0x0000000409067210 */ /* 0x041fe40007f3e0ff */
[----:B------:R-:W-:-:S03]  /*0360*/  IADD3 R9, P2, PT, R9, 0x4, RZ ;  /* 0x0000000409097810 */ /* 0x000fc60007f5e0ff */
[----:B------:R-:W-:Y:S01]  /*0370*/  IMAD.X R7, R3, 0x1, R5, P1 ;  /* 0x0000000103077824 */ /* 0x000fe200008e0605 */
[----:B------:R-:W-:Y:S01]  /*0380*/  ISETP.GE.U32.AND P1, PT, R9, R0, PT ;  /* 0x000000000900720c */ /* 0x000fe20003f26070 */
[----:B------:R-:W-:-:S03]  /*0390*/  IMAD.X R3, RZ, RZ, R3, P2 ;  /* 0x000000ffff037224 */ /* 0x000fc600010e0603 */
[----:B------:R0:W-:Y:S02]  /*03a0*/  ST.E.U8 desc[UR36][R6.64], RZ ;  /* 0x000000ff06007985 */ /* 0x0001e4000c101124 */
[----:B------:R-:W-:Y:S02]  /*03b0*/  ISETP.GE.U32.AND.EX P1, PT, R3, R8, PT, P1 ;  /* 0x000000080300720c */ /* 0x000fe40003f26110 */
[----:B------:R0:W-:Y:S04]  /*03c0*/  ST.E.U8 desc[UR36][R6.64+0x1], RZ ;  /* 0x000001ff06007985 */ /* 0x0001e8000c101124 */
[----:B------:R0:W-:Y:S04]  /*03d0*/  ST.E.U8 desc[UR36][R6.64+0x2], RZ ;  /* 0x000002ff06007985 */ /* 0x0001e8000c101124 */
[----:B------:R0:W-:Y:S03]  /*03e0*/  ST.E.U8 desc[UR36][R6.64+0x3], RZ ;  /* 0x000003ff06007985 */ /* 0x0001e6000c101124 */
[----:B------:R-:W-:Y:S05]  /*03f0*/  @!P1 BRA `(.L_x_6) ;  /* 0xfffffffc00d49947 */ /* 0x000fea000383ffff */
.L_x_5:
[----:B------:R-:W-:Y:S05]  /*0400*/  BSYNC.RECONVERGENT B1 ;  /* 0x0000000000017941 */ /* 0x000fea0003800200 */
.L_x_4:
[CC--:B------:R-:W-:Y:S02]  /*0410*/  IADD3 R0, P3, PT, R24.reuse, -R9.reuse, RZ ;  /* 0x8000000918007210 */ /* 0x0c0fe40007f7e0ff */
[----:B------:R-:W-:Y:S02]  /*0420*/  ISETP.GT.U32.AND P2, PT, R24, R9, PT ;  /* 0x000000091800720c */ /* 0x000fe40003f44070 */
[----:B------:R-:W-:Y:S01]  /*0430*/  ISETP.LE.U32.AND P1, PT, R0, 0x1, PT ;  /* 0x000000010000780c */ /* 0x000fe20003f23070 */
[C---:B------:R-:W-:Y:S01]  /*0440*/  IMAD.X R0, R2.reuse, 0x1, ~R3, P3 ;  /* 0x0000000102007824 */ /* 0x040fe200018e0e03 */
[----:B------:R-:W-:-:S04]  /*0450*/  ISETP.GT.U32.AND.EX P2, PT, R2, R3, PT, P2 ;  /* 0x000000030200720c */ /* 0x000fc80003f44120 */
[----:B------:R-:W-:-:S13]  /*0460*/  ISETP.LE.U32.OR.EX P1, PT, R0, RZ, !P2, P1 ;  /* 0x000000ff0000720c */ /* 0x000fda0005723510 */
[C---:B0-----:R-:W-:Y:S02]  /*0470*/  @!P1 IADD3 R6, P3, PT, R9.reuse, R4, RZ ;  /* 0x0000000409069210 */ /* 0x041fe40007f7e0ff */
[----:B------:R-:W-:Y:S02]  /*0480*/  @!P1 IADD3 R9, P2, PT, R9, 0x2, RZ ;  /* 0x0000000209099810 */ /* 0x000fe40007f5e0ff */
[----:B------:R-:W-:Y:S01]  /*0490*/  @!P1 PLOP3.LUT P0, PT, PT, PT, PT, 0x8, 0x80 ;  /* 0x000000000080981c */ /* 0x000fe20003f0e170 */
[----:B------:R-:W-:Y:S02]  /*04a0*/  @!P1 IMAD.X R7, R3, 0x1, R5, P3 ;  /* 0x0000000103079824 */ /* 0x000fe400018e0605 */
[----:B------:R-:W-:Y:S01]  /*04b0*/  @!P1 IMAD.X R3, RZ, RZ, R3, P2 ;  /* 0x000000ffff039224 */ /* 0x000fe200010e0603 */
[----:B------:R-:W-:Y:S02]  /*04c0*/  ISETP.LT.U32.AND P2, PT, R9, R24, PT ;  /* 0x000000180900720c */ /* 0x000fe40003f41070 */
[----:B------:R0:W-:Y:S02]  /*04d0*/  @!P1 ST.E.U8 desc[UR36][R6.64], RZ ;  /* 0x000000ff06009985 */ /* 0x0001e4000c101124 */
[----:B------:R-:W-:-:S02]  /*04e0*/  ISETP.LT.U32.OR.EX P0, PT, R3, R2, P0, P2 ;  /* 0x000000020300720c */ /* 0x000fc40000701520 */
[----:B------:R0:W-:Y:S11]  /*04f0*/  @!P1 ST.E.U8 desc[UR36][R6.64+0x1], RZ ;  /* 0x000001ff06009985 */ /* 0x0001f6000c101124 */
[----:B------:R-:W-:-:S05]  /*0500*/  @P0 IADD3 R2, P2, PT, R9, R4, RZ ;  /* 0x0000000409020210 */ /* 0x000fca0007f5e0ff */
[----:B------:R-:W-:-:S05]  /*0510*/  @P0 IMAD.X R3, R3, 0x1, R5, P2 ;  /* 0x0000000103030824 */ /* 0x000fca00010e0605 */
[----:B------:R0:W-:Y:S03]  /*0520*/  @P0 ST.E.U8 desc[UR36][R2.64], RZ ;  /* 0x000000ff02000985 */ /* 0x0001e6000c101124 */
.L_x_3:
[----:B------:R-:W-:Y:S05]  /*0530*/  BSYNC.RECONVERGENT B0 ;  /* 0x0000000000007941 */ /* 0x000fea0003800200 */
.L_x_2:
[----:B------:R-:W2:Y:S04]  /*0540*/  LDG.E R15, desc[UR36][R18.64] ;  /* 0x00000024120f7981 */ /* 0x000ea8000c1e1900 */
[----:B------:R-:W2:Y:S01]  /*0550*/  LDG.E R14, desc[UR36][R22.64+0x8] ;  /* 0x00000824160e7981 */ /* 0x000ea2000c1e1900 */
[----:B------:R-:W-:Y:S01]  /*0560*/  BSSY.RECONVERGENT B7, `(.L_x_7) ;  /* 0x000004f000077945 */ /* 0x000fe20003800200 */
[----:B--2---:R-:W-:-:S13]  /*0570*/  ISETP.GE.AND P0, PT, R15, R14, PT ;  /* 0x0000000e0f00720c */ /* 0x004fda0003f06270 */
[----:B------:R-:W-:Y:S05]  /*0580*/  @P0 BRA `(.L_x_8) ;  /* 0x0000000000840947 */ /* 0x000fea0003800000 */
[----:B------:R-:W1:Y:S01]  /*0590*/  LDC.64 R10, c[0x0][0x390] ;  /* 0x0000e400ff0a7b82 */ /* 0x000e620000000a00 */
[----:B------:R-:W-:-:S07]  /*05a0*/  VIADD R0, R25, 0x1 ;  /* 0x0000000119007836 */ /* 0x000fce0000000000 */
[----:B------:R-:W2:Y:S08]  /*05b0*/  LDC.64 R8, c[0x0][0x390] ;  /* 0x0000e400ff087b82 */ /* 0x000eb00000000a00 */
[----:B0-----:R-:W0:Y:S08]  /*05c0*/  LDC.64 R6, c[0x0][0x398] ;  /* 0x0000e600ff067b82 */ /* 0x001e300000000a00 */
[----:B------:R-:W3:Y:S01]  /*05d0*/  LDC.64 R2, c[0x0][0x388] ;  /* 0x0000e200ff027b82 */ /* 0x000ee20000000a00 */
[----:B-1----:R-:W-:-:S07]  /*05e0*/  IMAD.WIDE.U32 R26, R26, 0x8, R10 ;  /* 0x000000081a1a7825 */ /* 0x002fce00078e000a */
.L_x_13:
[----:B---3--:R-:W-:Y:S01]  /*05f0*/  IMAD.WIDE R18, R15, 0x4, R2 ;  /* 0x000000040f127825 */ /* 0x008fe200078e0202 */
[----:B0-----:R-:W3:Y:S05]  /*0600*/  LDG.E.64 R10, desc[UR36][R26.64] ;  /* 0x000000241a0a7981 */ /* 0x001eea000c1e1b00 */
[----:B------:R-:W2:Y:S02]  /*0610*/  LDG.E R19, desc[UR36][R18.64] ;  /* 0x0000002412137981 */ /* 0x000ea4000c1e1900 */
[----:B--2---:R-:W-:-:S06]  /*0620*/  IMAD.WIDE R12, R19, 0x8, R8 ;  /* 0x00000008130c7825 */ /* 0x004fcc00078e0208 */
[----:B------:R-:W3:Y:S01]  /*0630*/  LDG.E.64 R12, desc[UR36][R12.64] ;  /* 0x000000240c0c7981 */ /* 0x000ee2000c1e1b00 */
[----:B------:R-:W-:Y:S01]  /*0640*/  BSSY.RELIABLE B6, `(.L_x_9) ;  /* 0x0000012000067945 */ /* 0x000fe20003800100 */
[----:B---3--:R-:W-:-:S04]  /*0650*/  ISETP.GT.U32.AND P0, PT, R12, R10, PT ;  /* 0x0000000a0c00720c */ /* 0x008fc80003f04070 */
[----:B------:R-:W-:-:S13]  /*0660*/  ISETP.GT.AND.EX P0, PT, R13, R11, PT, P0 ;  /* 0x0000000b0d00720c */ /* 0x000fda0003f04300 */
[----:B------:R-:W-:Y:S05]  /*0670*/  @!P0 BRA `(.L_x_10) ;  /* 0x0000000000388947 */ /* 0x000fea0003800000 */
[----:B0-----:R-:W-:-:S06]  /*0680*/  IMAD.WIDE R10, R19, 0x4, R6 ;  /* 0x00000004130a7825 */ /* 0x001fcc00078e0206 */
[----:B------:R-:W2:Y:S02]  /*0690*/  LDG.E R11, desc[UR36][R10.64] ;  /* 0x000000240a0b7981 */ /* 0x000ea4000c1e1900 */
[----:B--2---:R-:W-:-:S13]  /*06a0*/  ISETP.NE.AND P0, PT, R11, RZ, PT ;  /* 0x000000ff0b00720c */ /* 0x004fda0003f05270 */
[----:B------:R-:W-:Y:S05]  /*06b0*/  @!P0 BREAK.RELIABLE B6 ;  /* 0x0000000000068942 */ /* 0x000fea0003800100 */
[----:B------:R-:W-:Y:S05]  /*06c0*/  @!P0 BRA `(.L_x_11) ;  /* 0x0000000000cc8947 */ /* 0x000fea0003800000 */
[----:B------:R-:W-:Y:S01]  /*06d0*/  ISETP.GT.AND P0, PT, R11, R0, PT ;  /* 0x000000000b00720c */ /* 0x000fe20003f04270 */
[----:B------:R-:W-:-:S12]  /*06e0*/  BSSY.RECONVERGENT B0, `(.L_x_10) ;  /* 0x0000007000007945 */ /* 0x000fd80003800200 */
[----:B------:R-:W-:Y:S05]  /*06f0*/  @P0 BRA `(.L_x_12) ;  /* 0x0000000000140947 */ /* 0x000fea0003800000 */
[----:B------:R-:W-:Y:S01]  /*0700*/  IADD3 R10, P0, PT, R11, R4, RZ ;  /* 0x000000040b0a7210 */ /* 0x000fe20007f1e0ff */
[----:B------:R-:W-:-:S03]  /*0710*/  IMAD.MOV.U32 R12, RZ, RZ, 0x1 ;  /* 0x00000001ff0c7424 */ /* 0x000fc600078e00ff */
[----:B------:R-:W-:-:S05]  /*0720*/  LEA.HI.X.SX32 R11, R11, R5, 0x1, P0 ;  /* 0x000000050b0b7211 */ /* 0x000fca00000f0eff */
[----:B------:R0:W-:Y:S04]  /*0730*/  ST.E.U8 desc[UR36][R10.64], R12 ;  /* 0x0000000c0a007985 */ /* 0x0001e8000c101124 */
[----:B------:R0:W5:Y:S02]  /*0740*/  LDG.E R14, desc[UR36][R22.64+0x8] ;  /* 0x00000824160e7981 */ /* 0x000164000c1e1900 */
.L_x_12:
[----:B------:R-:W-:Y:S05]  /*0750*/  BSYNC.RECONVERGENT B0 ;  /* 0x0000000000007941 */ /* 0x000fea0003800200 */
.L_x_10:
[----:B------:R-:W-:Y:S05]  /*0760*/  BSYNC.RELIABLE B6 ;  /* 0x0000000000067941 */ /* 0x000fea0003800100 */
.L_x_9:
[----:B------:R-:W-:-:S05]  /*0770*/  VIADD R15, R15, 0x1 ;  /* 0x000000010f0f7836 */ /* 0x000fca0000000000 */
[----:B-----5:R-:W-:-:S13]  /*0780*/  ISETP.GE.AND P0, PT, R15, R14, PT ;  /* 0x0000000e0f00720c */ /* 0x020fda0003f06270 */
[----:B------:R-:W-:Y:S05]  /*0790*/  @!P0 BRA `(.L_x_13) ;  /* 0xfffffffc00948947 */ /* 0x000fea000383ffff */
.L_x_8:
[----:B------:R-:W-:-:S13]  /*07a0*/  ISETP.GE.AND P0, PT, R25, RZ, PT ;  /* 0x000000ff1900720c */ /* 0x000fda0003f06270 */
[----:B------:R-:W-:Y:S05]  /*07b0*/  @!P0 BRA `(.L_x_14) ;  /* 0x0000000000248947 */ /* 0x000fea0003800000 */
[----:B------:R-:W-:-:S07]  /*07c0*/  IMAD.MOV.U32 R19, RZ, RZ, 0x1 ;  /* 0x00000001ff137424 */ /* 0x000fce00078e00ff */
.L_x_16:
[----:B0-----:R-:W-:-:S05]  /*07d0*/  IADD3 R2, P0, PT, R19, R4, RZ ;  /* 0x0000000413027210 */ /* 0x001fca0007f1e0ff */
[----:B------:R-:W-:-:S05]  /*07e0*/  IMAD.X R3, RZ, RZ, R5, P0 ;  /* 0x000000ffff037224 */ /* 0x000fca00000e0605 */
[----:B------:R-:W2:Y:S02]  /*07f0*/  LD.E.U8 R2, desc[UR36][R2.64] ;  /* 0x0000002402027980 */ /* 0x000ea4000c101100 */
[----:B--2---:R-:W-:-:S13]  /*0800*/  ISETP.NE.AND P0, PT, R2, RZ, PT ;  /* 0x000000ff0200720c */ /* 0x004fda0003f05270 */
[----:B------:R-:W-:Y:S05]  /*0810*/  @!P0 BRA `(.L_x_15) ;  /* 0x0000000000648947 */ /* 0x000fea0003800000 */
[----:B------:R-:W-:-:S05]  /*0820*/  VIADD R19, R19, 0x1 ;  /* 0x0000000113137836 */ /* 0x000fca0000000000 */
[----:B------:R-:W-:-:S13]  /*0830*/  ISETP.NE.AND P0, PT, R19, R24, PT ;  /* 0x000000181300720c */ /* 0x000fda0003f05270 */
[----:B------:R-:W-:Y:S05]  /*0840*/  @P0 BRA `(.L_x_16) ;  /* 0xfffffffc00e00947 */ /* 0x000fea000383ffff */
.L_x_14:
[----:B------:R-:W-:-:S04]  /*0850*/  MOV R0, 0x58 ;  /* 0x0000005800007802 */ /* 0x000fc80000000f00 */
[----:B0-----:R0:W1:Y:S03]  /*0860*/  LDC.64 R2, c[0x4][R0] ;  /* 0x0100000000027b82 */ /* 0x0010660000000a00 */
[----:B------:R-:W-:-:S07]  /*0870*/  LEPC R20, `(.L_x_17) ;  /* 0x000000001014794e */ /* 0x000fce0000000000 */
[----:B01----:R-:W-:Y:S05]  /*0880*/  CALL.ABS.NOINC R2 ;  /* 0x0000000002007343 */ /* 0x003fea0003c00000 */
.L_x_17:
[----:B------:R-:W-:Y:S01]  /*0890*/  MOV R0, 0x68 ;  /* 0x0000006800007802 */ /* 0x000fe20000000f00 */
[----:B------:R-:W0:Y:S01]  /*08a0*/  LDCU.64 UR4, c[0x4][0x48] ;  /* 0x01000900ff0477ac */ /* 0x000e220008000a00 */
[----:B------:R-:W-:Y:S02]  /*08b0*/  IMAD.MOV.U32 R8, RZ, RZ, 0x13b ;  /* 0x0000013bff087424 */ /* 0x000fe400078e00ff */
[----:B------:R1:W2:Y:S01]  /*08c0*/  LDC.64 R2, c[0x4][R0] ;  /* 0x0100000000027b82 */ /* 0x0002a20000000a00 */
[----:B------:R-:W3:Y:S01]  /*08d0*/  LDCU.64 UR6, c[0x4][0x50] ;  /* 0x01000a00ff0677ac */ /* 0x000ee20008000a00 */
[----:B------:R-:W-:Y:S02]  /*08e0*/  IMAD.MOV.U32 R12, RZ, RZ, 0x1 ;  /* 0x00000001ff0c7424 */ /* 0x000fe400078e00ff */
[----:B------:R-:W-:Y:S01]  /*08f0*/  IMAD.MOV.U32 R13, RZ, RZ, RZ ;  /* 0x000000ffff0d7224 */ /* 0x000fe200078e00ff */
[----:B------:R-:W4:Y:S01]  /*0900*/  LDCU.64 UR8, c[0x4][0x40] ;  /* 0x01000800ff0877ac */ /* 0x000f220008000a00 */
[----:B0-----:R-:W-:-:S02]  /*0910*/  IMAD.U32 R4, RZ, RZ, UR4 ;  /* 0x00000004ff047e24 */ /* 0x001fc4000f8e00ff */
[----:B------:R-:W-:Y:S02]  /*0920*/  IMAD.U32 R5, RZ, RZ, UR5 ;  /* 0x00000005ff057e24 */ /* 0x000fe4000f8e00ff */
[----:B---3--:R-:W-:Y:S02]  /*0930*/  IMAD.U32 R6, RZ, RZ, UR6 ;  /* 0x00000006ff067e24 */ /* 0x008fe4000f8e00ff */
[----:B------:R-:W-:Y:S02]  /*0940*/  IMAD.U32 R7, RZ, RZ, UR7 ;  /* 0x00000007ff077e24 */ /* 0x000fe4000f8e00ff */
[----:B----4-:R-:W-:Y:S02]  /*0950*/  IMAD.U32 R10, RZ, RZ, UR8 ;  /* 0x00000008ff0a7e24 */ /* 0x010fe4000f8e00ff */
[----:B-1----:R-:W-:-:S07]  /*0960*/  IMAD.U32 R11, RZ, RZ, UR9 ;  /* 0x00000009ff0b7e24 */ /* 0x002fce000f8e00ff */
[----:B------:R-:W-:-:S07]  /*0970*/  LEPC R20, `(.L_x_18) ;  /* 0x000000001014794e */ /* 0x000fce0000000000 */
[----:B--2---:R-:W-:Y:S05]  /*0980*/  CALL.ABS.NOINC R2 ;  /* 0x0000000002007343 */ /* 0x004fea0003c00000 */
.L_x_18:
[----:B------:R-:W-:Y:S01]  /*0990*/  IMAD.MOV.U32 R19, RZ, RZ, RZ ;  /* 0x000000ffff137224 */ /* 0x000fe200078e00ff */
[----:B------:R-:W-:Y:S06]  /*09a0*/  BRA `(.L_x_19) ;  /* 0x0000000000287947 */ /* 0x000fec0003800000 */
.L_x_15:
[----:B------:R-:W-:-:S04]  /*09b0*/  MOV R0, 0x58 ;  /* 0x0000005800007802 */ /* 0x000fc80000000f00 */
[----:B------:R0:W1:Y:S03]  /*09c0*/  LDC.64 R2, c[0x4][R0] ;  /* 0x0100000000027b82 */ /* 0x0000660000000a00 */
[----:B------:R-:W-:-:S07]  /*09d0*/  LEPC R20, `(.L_x_20) ;  /* 0x000000001014794e */ /* 0x000fce0000000000 */
[----:B01----:R-:W-:Y:S05]  /*09e0*/  CALL.ABS.NOINC R2 ;  /* 0x0000000002007343 */ /* 0x003fea0003c00000 */
.L_x_20:
[----:B------:R-:W-:Y:S05]  /*09f0*/  BRA `(.L_x_19) ;  /* 0x0000000000147947 */ /* 0x000fea0003800000 */
.L_x_11:
[----:B------:R-:W-:-:S04]  /*0a00*/  MOV R0, 0x58 ;  /* 0x0000005800007802 */ /* 0x000fc80000000f00 */
[----:B------:R0:W1:Y:S03]  /*0a10*/  LDC.64 R2, c[0x4][R0] ;  /* 0x0100000000027b82 */ /* 0x0000660000000a00 */
[----:B------:R-:W-:-:S07]  /*0a20*/  LEPC R20, `(.L_x_21) ;  /* 0x000000001014794e */ /* 0x000fce0000000000 */
[----:B01----:R-:W-:Y:S05]  /*0a30*/  CALL.ABS.NOINC R2 ;  /* 0x0000000002007343 */ /* 0x003fea0003c00000 */
.L_x_21:
[----:B------:R-:W-:-:S07]  /*0a40*/  IMAD.MOV.U32 R19, RZ, RZ, RZ ;  /* 0x000000ffff137224 */ /* 0x000fce00078e00ff */
.L_x_19:
[----:B------:R-:W-:Y:S05]  /*0a50*/  BSYNC.RECONVERGENT B7 ;  /* 0x0000000000077941 */ /* 0x000fea0003800200 */
.L_x_7:
[----:B------:R-:W-:Y:S01]  /*0a60*/  STG.E desc[UR36][R16.64], R19 ;  /* 0x0000001310007986 */ /* 0x000fe2000c101924 */
[----:B------:R-:W-:Y:S05]  /*0a70*/  EXIT ;  /* 0x000000000000794d */ /* 0x000fea0003800000 */
.L_x_22:
        /* <DEDUP_REMOVED lines=16> */
.L_x_74:


//--------------------- .text._Z12updateDegreePlPiS0_i --------------------------
	.section	.text._Z12updateDegreePlPiS0_i,"ax",@progbits
	.align	128
        .global         _Z12updateDegreePlPiS0_i
        .type           _Z12updateDegreePlPiS0_i,@function
        .size           _Z12updateDegreePlPiS0_i,(.L_x_75 - _Z12updateDegreePlPiS0_i)
        .other          _Z12updateDegreePlPiS0_i,@"STO_CUDA_ENTRY STV_DEFAULT"
_Z12updateDegreePlPiS0_i:
.text._Z12updateDegreePlPiS0_i:
[----:B------:R-:W-:Y:S01]  /*0000*/  LDC R1, c[0x0][0x37c] ;  /* 0x0000df00ff017b82 */ /* 0x000fe20000000800 */
[----:B------:R-:W0:Y:S01]  /*0010*/  S2R R0, SR_CTAID.X ;  /* 0x0000000000007919 */ /* 0x000e220000002500 */
[----:B------:R-:W0:Y:S01]  /*0020*/  LDCU UR4, c[0x0][0x360] ;  /* 0x00006c00ff0477ac */ /* 0x000e220008000800 */
[----:B------:R-:W0:Y:S01]  /*0030*/  S2R R3, SR_TID.X ;  /* 0x0000000000037919 */ /* 0x000e220000002100 */
[----:B------:R-:W1:Y:S01]  /*0040*/  LDCU UR5, c[0x0][0x398] ;  /* 0x00007300ff0577ac */ /* 0x000e620008000800 */
        /* <DEDUP_REMOVED lines=8> */
[----:B0-----:R-:W-:-:S06]  /*00d0*/  IMAD.WIDE.U32 R2, R7, 0x8, R2 ;  /* 0x0000000807027825 */ /* 0x001fcc00078e0002 */
[----:B-1----:R-:W3:Y:S01]  /*00e0*/  LDG.E.64 R2, desc[UR4][R2.64] ;  /* 0x0000000402027981 */ /* 0x002ee2000c1e1b00 */
[----:B------:R-:W-:Y:S01]  /*00f0*/  BSSY.RECONVERGENT B0, `(.L_x_23) ;  /* 0x0000009000007945 */ /* 0x000fe20003800200 */
[----:B------:R-:W-:Y:S02]  /*0100*/  HFMA2 R9, -RZ, RZ, 0, 0 ;  /* 0x00000000ff097431 */ /* 0x000fe400000001ff */
[----:B--2---:R-:W-:Y:S01]  /*0110*/  IMAD.WIDE.U32 R4, R7, 0x4, R4 ;  /* 0x0000000407047825 */ /* 0x004fe200078e0004 */
[----:B---3--:R-:W-:-:S04]  /*0120*/  ISETP.NE.U32.AND P0, PT, R2, RZ, PT ;  /* 0x000000ff0200720c */ /* 0x008fc80003f05070 */
[----:B------:R-:W-:-:S13]  /*0130*/  ISETP.NE.AND.EX P0, PT, R3, RZ, PT, P0 ;  /* 0x000000ff0300720c */ /* 0x000fda0003f05300 */
[----:B------:R-:W-:Y:S05]  /*0140*/  @P0 BRA `(.L_x_24) ;  /* 0x00000000000c0947 */ /* 0x000fea0003800000 */
[----:B------:R-:W0:Y:S02]  /*0150*/  LDC.64 R2, c[0x0][0x390] ;  /* 0x0000e400ff027b82 */ /* 0x000e240000000a00 */
[----:B0-----:R-:W-:-:S05]  /*0160*/  IMAD.WIDE.U32 R2, R7, 0x4, R2 ;  /* 0x0000000407027825 */ /* 0x001fca00078e0002 */
[----:B------:R0:W5:Y:S02]  /*0170*/  LDG.E R9, desc[UR4][R2.64] ;  /* 0x0000000402097981 */ /* 0x000164000c1e1900 */
.L_x_24:
[----:B------:R-:W-:Y:S05]  /*0180*/  BSYNC.RECONVERGENT B0 ;  /* 0x0000000000007941 */ /* 0x000fea0003800200 */
.L_x_23:
[----:B-----5:R-:W-:Y:S01]  /*0190*/  STG.E desc[UR4][R4.64], R9 ;  /* 0x0000000904007986 */ /* 0x020fe2000c101904 */
[----:B------:R-:W-:Y:S05]  /*01a0*/  EXIT ;  /* 0x000000000000794d */ /* 0x000fea0003800000 */
.L_x_25:
        /* <DEDUP_REMOVED lines=13> */
.L_x_75:


//--------------------- .text._Z6getADGidPdPlPiP17curandStateXORWOWiS1_S1_S1_ --------------------------
	.section	.text._Z6getADGidPdPlPiP17curandStateXORWOWiS1_S1_S1_,"ax",@progbits
	.align	128
        .global         _Z6getADGidPdPlPiP17curandStateXORWOWiS1_S1_S1_
        .type           _Z6getADGidPdPlPiP17curandStateXORWOWiS1_S1_S1_,@function
        .size           _Z6getADGidPdPlPiP17curandStateXORWOWiS1_S1_S1_,(.L_x_76 - _Z6getADGidPdPlPiP17curandStateXORWOWiS1_S1_S1_)
        .other          _Z6getADGidPdPlPiP17curandStateXORWOWiS1_S1_S1_,@"STO_CUDA_ENTRY STV_DEFAULT"
_Z6getADGidPdPlPiP17curandStateXORWOWiS1_S1_S1_:
.text._Z6getADGidPdPlPiP17curandStateXORWOWiS1_S1_S1_:
[----:B------:R-:W-:Y:S01]  /*0000*/  LDC R1, c[0x0][0x37c] ;  /* 0x0000df00ff017b82 */ /* 0x000fe20000000800 */
[----:B------:R-:W0:Y:S01]  /*0010*/  S2R R0, SR_CTAID.X ;  /* 0x0000000000007919 */ /* 0x000e220000002500 */
[----:B------:R-:W0:Y:S01]  /*0020*/  LDCU UR4, c[0x0][0x360] ;  /* 0x00006c00ff0477ac */ /* 0x000e220008000800 */
[----:B------:R-:W0:Y:S01]  /*0030*/  S2R R3, SR_TID.X ;  /* 0x0000000000037919 */ /* 0x000e220000002100 */
[----:B------:R-:W1:Y:S01]  /*0040*/  LDCU UR5, c[0x0][0x380] ;  /* 0x00007000ff0577ac */ /* 0x000e620008000800 */
[----:B0-----:R-:W-:-:S04]  /*0050*/  IMAD R0, R0, UR4, R3 ;  /* 0x0000000400007c24 */ /* 0x001fc8000f8e0203 */
[----:B------:R-:W-:-:S05]  /*0060*/  VIADD R4, R0, 0x1 ;  /* 0x0000000100047836 */ /* 0x000fca0000000000 */
[----:B-1----:R-:W-:-:S04]  /*0070*/  ISETP.GT.AND P0, PT, R4, UR5, PT ;  /* 0x0000000504007c0c */ /* 0x002fc8000bf04270 */
[----:B------:R-:W-:-:S13]  /*0080*/  ISETP.GT.U32.OR P0, PT, R0, 0x7ffffffe, P0 ;  /* 0x7ffffffe0000780c */ /* 0x000fda0000704470 */
[----:B------:R-:W-:Y:S05]  /*0090*/  @P0 EXIT ;  /* 0x000000000000094d */ /* 0x000fea0003800000 */
[----:B------:R-:W0:Y:S01]  /*00a0*/  LDC.64 R2, c[0x0][0x398] ;  /* 0x0000e600ff027b82 */ /* 0x000e220000000a00 */
[----:B------:R-:W1:Y:S01]  /*00b0*/  LDCU.64 UR8, c[0x0][0x358] ;  /* 0x00006b00ff0877ac */ /* 0x000e620008000a00 */
[----:B0-----:R-:W-:-:S05]  /*00c0*/  IMAD.WIDE.U32 R2, R4, 0x8, R2 ;  /* 0x0000000804027825 */ /* 0x001fca00078e0002 */
[----:B-1----:R-:W2:Y:S02]  /*00d0*/  LDG.E.64 R6, desc[UR8][R2.64] ;  /* 0x0000000802067981 */ /* 0x002ea4000c1e1b00 */
[----:B--2---:R-:W-:-:S04]  /*00e0*/  ISETP.NE.U32.AND P0, PT, R6, RZ, PT ;  /* 0x000000ff0600720c */ /* 0x004fc80003f05070 */
[----:B------:R-:W-:-:S13]  /*00f0*/  ISETP.NE.AND.EX P0, PT, R7, RZ, PT, P0 ;  /* 0x000000ff0700720c */ /* 0x000fda0003f05300 */
[----:B------:R-:W-:Y:S05]  /*0100*/  @P0 EXIT ;  /* 0x000000000000094d */ /* 0x000fea0003800000 */
[----:B------:R-:W0:Y:S08]  /*0110*/  LDC.64 R8, c[0x0][0x3a0] ;  /* 0x0000e800ff087b82 */ /* 0x000e300000000a00 */
[----:B------:R-:W1:Y:S08]  /*0120*/  LDC.64 R6, c[0x0][0x390] ;  /* 0x0000e400ff067b82 */ /* 0x000e700000000a00 */
[----:B------:R-:W2:Y:S01]  /*0130*/  LDC.64 R12, c[0x0][0x388] ;  /* 0x0000e200ff0c7b82 */ /* 0x000ea20000000a00 */
[----:B0-----:R-:W-:-:S06]  /*0140*/  IMAD.WIDE.U32 R8, R4, 0x4, R8 ;  /* 0x0000000404087825 */ /* 0x001fcc00078e0008 */
[----:B------:R-:W3:Y:S04]  /*0150*/  LDG.E R8, desc[UR8][R8.64] ;  /* 0x0000000808087981 */ /* 0x000ee8000c1e1900 */
[----:B-1----:R-:W4:Y:S01]  /*0160*/  LDG.E.64 R6, desc[UR8][R6.64] ;  /* 0x0000000806067981 */ /* 0x002f22000c1e1b00 */
[----:B--2---:R-:W-:Y:S01]  /*0170*/  DADD R12, R12, 1 ;  /* 0x3ff000000c0c7429 */ /* 0x004fe20000000000 */
[----:B---3--:R-:W0:Y:S07]  /*0180*/  I2F.F64 R10, R8 ;  /* 0x00000008000a7312 */ /* 0x008e2e0000201c00 */
[----:B----4-:R-:W-:-:S08]  /*0190*/  DMUL R12, R6, R12 ;  /* 0x0000000c060c7228 */ /* 0x010fd00000000000 */
[----:B0-----:R-:W-:-:S14]  /*01a0*/  DSETP.GE.AND P0, PT, R12, R10, PT ;  /* 0x0000000a0c00722a */ /* 0x001fdc0003f06000 */
[----:B------:R-:W-:Y:S05]  /*01b0*/  @!P0 EXIT ;  /* 0x000000000000894d */ /* 0x000fea0003800000 */
[----:B------:R-:W0:Y:S01]  /*01c0*/  LDC.64 R8, c[0x0][0x3a8] ;  /* 0x0000ea00ff087b82 */ /* 0x000e220000000a00 */
[----:B------:R-:W1:Y:S07]  /*01d0*/  LDCU UR7, c[0x0][0x3b0] ;  /* 0x00007600ff0777ac */ /* 0x000e6e0008000800 */
[----:B------:R-:W2:Y:S01]  /*01e0*/  LDC.64 R16, c[0x0][0x3c0] ;  /* 0x0000f000ff107b82 */ /* 0x000ea20000000a00 */
[----:B0-----:R-:W-:-:S05]  /*01f0*/  IMAD.WIDE.U32 R8, R0, 0x30, R8 ;  /* 0x0000003000087825 */ /* 0x001fca00078e0008 */
[----:B------:R-:W3:Y:S04]  /*0200*/  LDG.E.64 R6, desc[UR8][R8.64] ;  /* 0x0000000808067981 */ /* 0x000ee8000c1e1b00 */
[----:B------:R-:W4:Y:S04]  /*0210*/  LDG.E.64 R10, desc[UR8][R8.64+0x10] ;  /* 0x00001008080a7981 */ /* 0x000f28000c1e1b00 */
[----:B------:R-:W5:Y:S01]  /*0220*/  LDG.E.64 R12, desc[UR8][R8.64+0x8] ;  /* 0x00000808080c7981 */ /* 0x000f62000c1e1b00 */
[----:B-1----:R-:W-:-:S04]  /*0230*/  USHF.R.S32.HI UR4, URZ, 0x1f, UR7 ;  /* 0x0000001fff047899 */ /* 0x002fc80008011407 */
[----:B------:R-:W-:Y:S02]  /*0240*/  UIMAD UR6, UR4, 0x6fc10000, URZ ;  /* 0x6fc10000040678a4 */ /* 0x000fe4000f8e02ff */
[----:B------:R-:W-:Y:S02]  /*0250*/  UIMAD.WIDE.U32 UR4, UR7, 0x6fc10000, URZ ;  /* 0x6fc10000070478a5 */ /* 0x000fe4000f8e00ff */
[----:B------:R-:W-:-:S04]  /*0260*/  UIMAD UR6, UR7, 0x2386f2, UR6 ;  /* 0x002386f2070678a4 */ /* 0x000fc8000f8e0206 */
[----:B------:R-:W-:-:S09]  /*0270*/  UIADD3 UR5, UPT, UPT, UR5, UR6, URZ ;  /* 0x0000000605057290 */ /* 0x000fd2000fffe0ff */
[----:B------:R-:W-:Y:S01]  /*0280*/  I2F.F64.S64 R20, UR4 ;  /* 0x0000000400147d12 */ /* 0x000fe20008301c00 */
[----:B------:R-:W-:Y:S01]  /*0290*/  UMOV UR4, 0x26340008 ;  /* 0x2634000800047882 */ /* 0x000fe20000000000 */
[----:B------:R-:W-:Y:S01]  /*02a0*/  UMOV UR5, 0x430c6bf5 ;  /* 0x430c6bf500057882 */ /* 0x000fe20000000000 */
[----:B---3--:R-:W-:Y:S01]  /*02b0*/  SHF.R.U32.HI R14, RZ, 0x2, R7 ;  /* 0x00000002ff0e7819 */ /* 0x008fe20000011607 */
[----:B------:R-:W-:-:S03]  /*02c0*/  VIADD R6, R6, 0x587c5 ;  /* 0x000587c506067836 */ /* 0x000fc60000000000 */
[----:B------:R-:W-:Y:S01]  /*02d0*/  LOP3.LUT R14, R14, R7, RZ, 0x3c, !PT ;  /* 0x000000070e0e7212 */ /* 0x000fe200078e3cff */
[----:B----4-:R-:W-:-:S03]  /*02e0*/  IMAD.SHL.U32 R5, R11, 0x10, RZ ;  /* 0x000000100b057824 */ /* 0x010fc600078e00ff */
[----:B------:R-:W-:-:S04]  /*02f0*/  SHF.L.U32 R7, R14, 0x1, RZ ;  /* 0x000000010e077819 */ /* 0x000fc800000006ff */
[----:B------:R-:W-:Y:S01]  /*0300*/  LOP3.LUT R14, R14, R7, R5, 0x96, !PT ;  /* 0x000000070e0e7212 */ /* 0x000fe200078e9605 */
[----:B-----5:R-:W-:-:S03]  /*0310*/  IMAD.MOV.U32 R7, RZ, RZ, R12 ;  /* 0x000000ffff077224 */ /* 0x020fc600078e000c */
[----:B------:R-:W-:Y:S01]  /*0320*/  LOP3.LUT R15, R14, R11, RZ, 0x3c, !PT ;  /* 0x0000000b0e0f7212 */ /* 0x000fe200078e3cff */
[----:B------:R-:W-:Y:S01]  /*0330*/  IMAD.MOV.U32 R14, RZ, RZ, 0x2f800000 ;  /* 0x2f800000ff0e7424 */ /* 0x000fe200078e00ff */
[----:B------:R0:W-:Y:S02]  /*0340*/  STG.E.64 desc[UR8][R8.64], R6 ;  /* 0x0000000608007986 */ /* 0x0001e4000c101b08 */
[----:B------:R-:W-:-:S04]  /*0350*/  IADD3 R5, PT, PT, R15, R6, RZ ;  /* 0x000000060f057210 */ /* 0x000fc80007ffe0ff */
[----:B------:R-:W-:-:S05]  /*0360*/  I2FP.F32.U32 R5, R5 ;  /* 0x0000000500057245 */ /* 0x000fca0000201000 */
[----:B------:R-:W-:Y:S01]  /*0370*/  FFMA R5, R5, R14, 1.1641532182693481445e-10 ;  /* 0x2f00000005057423 */ /* 0x000fe2000000000e */
[----:B------:R-:W-:-:S03]  /*0380*/  MOV R14, R11 ;  /* 0x0000000b000e7202 */ /* 0x000fc60000000f00 */
[----:B------:R-:W1:Y:S02]  /*0390*/  F2F.F64.F32 R18, R5 ;  /* 0x0000000500127310 */ /* 0x000e640000201800 */
[----:B------:R0:W-:Y:S01]  /*03a0*/  STG.E.64 desc[UR8][R8.64+0x10], R14 ;  /* 0x0000100e08007986 */ /* 0x0001e2000c101b08 */
[----:B-1----:R-:W-:Y:S01]  /*03b0*/  DFMA R18, R18, UR4, R20 ;  /* 0x0000000412127c2b */ /* 0x002fe20008000014 */
[----:B------:R-:W-:Y:S01]  /*03c0*/  IMAD.MOV.U32 R21, RZ, RZ, R10 ;  /* 0x000000ffff157224 */ /* 0x000fe200078e000a */
[----:B------:R-:W-:Y:S01]  /*03d0*/  MOV R20, R13 ;  /* 0x0000000d00147202 */ /* 0x000fe20000000f00 */
[----:B--2---:R-:W-:-:S04]  /*03e0*/  IMAD.WIDE.U32 R10, R4, 0x4, R16 ;  /* 0x00000004040a7825 */ /* 0x004fc800078e0010 */
[----:B------:R-:W-:Y:S01]  /*03f0*/  IMAD.WIDE.U32 R4, R0, 0x4, R16 ;  /* 0x0000000400047825 */ /* 0x000fe200078e0010 */
[----:B------:R0:W-:Y:S02]  /*0400*/  STG.E.64 desc[UR8][R8.64+0x8], R20 ;  /* 0x0000081408007986 */ /* 0x0001e4000c101b08 */
[----:B------:R-:W1:Y:S02]  /*0410*/  F2I.S64.F64.TRUNC R18, R18 ;  /* 0x0000001200127311 */ /* 0x000e64000030d900 */
[----:B-1----:R0:W-:Y:S04]  /*0420*/  STG.E.64 desc[UR8][R2.64], R18 ;  /* 0x0000001202007986 */ /* 0x0021e8000c101b08 */
[----:B------:R-:W2:Y:S04]  /*0430*/  LDG.E R0, desc[UR8][R10.64] ;  /* 0x000000080a007981 */ /* 0x000ea8000c1e1900 */
[----:B------:R-:W2:Y:S02]  /*0440*/  LDG.E R13, desc[UR8][R4.64+0x8] ;  /* 0x00000808040d7981 */ /* 0x000ea4000c1e1900 */
[----:B--2---:R-:W-:-:S13]  /*0450*/  ISETP.GE.AND P0, PT, R0, R13, PT ;  /* 0x0000000d0000720c */ /* 0x004fda0003f06270 */
[----:B0-----:R-:W-:Y:S05]  /*0460*/  @P0 EXIT ;  /* 0x000000000000094d */ /* 0x001fea0003800000 */
[----:B------:R-:W0:Y:S08]  /*0470*/  LDC.64 R8, c[0x0][0x3c8] ;  /* 0x0000f200ff087b82 */ /* 0x000e300000000a00 */
[----:B------:R-:W1:Y:S02]  /*0480*/  LDC.64 R10, c[0x0][0x3b8] ;  /* 0x0000ee00ff0a7b82 */ /* 0x000e640000000a00 */
.L_x_26:
[----:B0-----:R-:W-:-:S06]  /*0490*/  IMAD.WIDE R2, R0, 0x4, R8 ;  /* 0x0000000400027825 */ /* 0x001fcc00078e0208 */
[----:B------:R-:W1:Y:S01]  /*04a0*/  LDG.E R3, desc[UR8][R2.64] ;  /* 0x0000000802037981 */ /* 0x000e62000c1e1900 */
[----:B------:R-:W-:Y:S01]  /*04b0*/  MOV R15, 0xffffffff ;  /* 0xffffffff000f7802 */ /* 0x000fe20000000f00 */
[----:B-1----:R-:W-:-:S05]  /*04c0*/  IMAD.WIDE R6, R3, 0x4, R10 ;  /* 0x0000000403067825 */ /* 0x002fca00078e020a */
[----:B------:R2:W-:Y:S04]  /*04d0*/  REDG.E.ADD.STRONG.GPU desc[UR8][R6.64], R15 ;  /* 0x0000000f0600798e */ /* 0x0005e8000c12e108 */
[----:B------:R-:W3:Y:S01]  /*04e0*/  LDG.E R13, desc[UR8][R4.64+0x8] ;  /* 0x00000808040d7981 */ /* 0x000ee2000c1e1900 */
[----:B------:R-:W-:-:S05]  /*04f0*/  VIADD R0, R0, 0x1 ;  /* 0x0000000100007836 */ /* 0x000fca0000000000 */
[----:B---3--:R-:W-:-:S13]  /*0500*/  ISETP.GE.AND P0, PT, R0, R13, PT ;  /* 0x0000000d0000720c */ /* 0x008fda0003f06270 */
[----:B--2---:R-:W-:Y:S05]  /*0510*/  @!P0 BRA `(.L_x_26) ;  /* 0xfffffffc00dc8947 */ /* 0x004fea000383ffff */
[----:B------:R-:W-:Y:S05]  /*0520*/  EXIT ;  /* 0x000000000000794d */ /* 0x000fea0003800000 */
.L_x_27:
        /* <DEDUP_REMOVED lines=13> */
.L_x_76:


//--------------------- .text._Z8halfSum2iPiPl    --------------------------
	.section	.text._Z8halfSum2iPiPl,"ax",@progbits
	.align	128
        .global         _Z8halfSum2iPiPl
        .type           _Z8halfSum2iPiPl,@function
        .size           _Z8halfSum2iPiPl,(.L_x_77 - _Z8halfSum2iPiPl)
        .other          _Z8halfSum2iPiPl,@"STO_CUDA_ENTRY STV_DEFAULT"
_Z8halfSum2iPiPl:
.text._Z8halfSum2iPiPl:
[----:B------:R-:W-:Y:S01]  /*0000*/  LDC R1, c[0x0][0x37c] ;  /* 0x0000df00ff017b82 */ /* 0x000fe20000000800 */
[----:B------:R-:W0:Y:S01]  /*0010*/  S2R R0, SR_CTAID.X ;  /* 0x0000000000007919 */ /* 0x000e220000002500 */
[----:B------:R-:W0:Y:S01]  /*0020*/  LDCU UR4, c[0x0][0x360] ;  /* 0x00006c00ff0477ac */ /* 0x000e220008000800 */
[----:B------:R-:W0:Y:S01]  /*0030*/  S2R R3, SR_TID.X ;  /* 0x0000000000037919 */ /* 0x000e220000002100 */
[----:B------:R-:W1:Y:S01]  /*0040*/  LDCU UR5, c[0x0][0x380] ;  /* 0x00007000ff0577ac */ /* 0x000e620008000800 */
[----:B------:R-:W2:Y:S01]  /*0050*/  LDCU.64 UR6, c[0x0][0x358] ;  /* 0x00006b00ff0677ac */ /* 0x000ea20008000a00 */
[----:B0-----:R-:W-:-:S05]  /*0060*/  IMAD R0, R0, UR4, R3 ;  /* 0x0000000400007c24 */ /* 0x001fca000f8e0203 */
[----:B------:R-:W-:-:S04]  /*0070*/  IADD3 R9, PT, PT, R0, 0x1, RZ ;  /* 0x0000000100097810 */ /* 0x000fc80007ffe0ff */
[----:B------:R-:W-:-:S04]  /*0080*/  SHF.L.U32 R5, R9, 0x1, RZ ;  /* 0x0000000109057819 */ /* 0x000fc800000006ff */
[----:B-1----:R-:W-:-:S13]  /*0090*/  ISETP.GT.AND P0, PT, R5, UR5, PT ;  /* 0x0000000505007c0c */ /* 0x002fda000bf04270 */
[----:B--2---:R-:W-:Y:S05]  /*00a0*/  @P0 BRA `(.L_x_28) ;  /* 0x0000000000280947 */ /* 0x004fea0003800000 */
[----:B------:R-:W0:Y:S08]  /*00b0*/  LDC.64 R2, c[0x0][0x388] ;  /* 0x0000e200ff027b82 */ /* 0x000e300000000a00 */
[----:B------:R-:W1:Y:S01]  /*00c0*/  LDC.64 R6, c[0x0][0x390] ;  /* 0x0000e400ff067b82 */ /* 0x000e620000000a00 */
[----:B0-----:R-:W-:-:S05]  /*00d0*/  IMAD.WIDE R2, R5, 0x4, R2 ;  /* 0x0000000405027825 */ /* 0x001fca00078e0202 */
[----:B------:R-:W2:Y:S04]  /*00e0*/  LDG.E R4, desc[UR6][R2.64+-0x4] ;  /* 0xfffffc0602047981 */ /* 0x000ea8000c1e1900 */
[----:B------:R-:W2:Y:S01]  /*00f0*/  LDG.E R5, desc[UR6][R2.64] ;  /* 0x0000000602057981 */ /* 0x000ea2000c1e1900 */
[----:B-1----:R-:W-:Y:S01]  /*0100*/  IMAD.WIDE R6, R9, 0x8, R6 ;  /* 0x0000000809067825 */ /* 0x002fe200078e0206 */
[----:B--2---:R-:W-:-:S04]  /*0110*/  IADD3 R4, PT, PT, R4, R5, RZ ;  /* 0x0000000504047210 */ /* 0x004fc80007ffe0ff */
[----:B------:R-:W-:-:S05]  /*0120*/  SHF.R.S32.HI R5, RZ, 0x1f, R4 ;  /* 0x0000001fff057819 */ /* 0x000fca0000011404 */
[----:B------:R-:W-:Y:S01]  /*0130*/  STG.E.64 desc[UR6][R6.64], R4 ;  /* 0x0000000406007986 */ /* 0x000fe2000c101b06 */
[----:B------:R-:W-:Y:S05]  /*0140*/  EXIT ;  /* 0x000000000000794d */ /* 0x000fea0003800000 */
.L_x_28:
[----:B------:R-:W-:-:S06]  /*0150*/  UIADD3 UR4, UPT, UPT, UR5, 0x1, URZ ;  /* 0x0000000105047890 */ /* 0x000fcc000fffe0ff */
[----:B------:R-:W-:-:S13]  /*0160*/  ISETP.NE.AND P0, PT, R5, UR4, PT ;  /* 0x0000000405007c0c */ /* 0x000fda000bf05270 */
[----:B------:R-:W-:Y:S05]  /*0170*/  @P0 EXIT ;  /* 0x000000000000094d */ /* 0x000fea0003800000 */
[----:B------:R-:W0:Y:S08]  /*0180*/  LDC.64 R2, c[0x0][0x388] ;  /* 0x0000e200ff027b82 */ /* 0x000e300000000a00 */
[----:B------:R-:W1:Y:S01]  /*0190*/  LDC.64 R6, c[0x0][0x390] ;  /* 0x0000e400ff067b82 */ /* 0x000e620000000a00 */
[----:B0-----:R-:W-:-:S05]  /*01a0*/  IMAD.WIDE R4, R5, 0x4, R2 ;  /* 0x0000000405047825 */ /* 0x001fca00078e0202 */
[----:B------:R-:W2:Y:S01]  /*01b0*/  LDG.E R2, desc[UR6][R4.64+-0x4] ;  /* 0xfffffc0604027981 */ /* 0x000ea2000c1e1900 */
[----:B-1----:R-:W-:Y:S01]  /*01c0*/  IMAD.WIDE R6, R9, 0x8, R6 ;  /* 0x0000000809067825 */ /* 0x002fe200078e0206 */
[----:B--2---:R-:W-:-:S05]  /*01d0*/  SHF.R.S32.HI R3, RZ, 0x1f, R2 ;  /* 0x0000001fff037819 */ /* 0x004fca0000011402 */
[----:B------:R-:W-:Y:S01]  /*01e0*/  STG.E.64 desc[UR6][R6.64], R2 ;  /* 0x0000000206007986 */ /* 0x000fe2000c101b06 */
[----:B------:R-:W-:Y:S05]  /*01f0*/  EXIT ;  /* 0x000000000000794d */ /* 0x000fea0003800000 */
.L_x_29:
        /* <DEDUP_REMOVED lines=16> */
.L_x_77:


//--------------------- .text._Z7halfSumiPlS_     --------------------------
	.section	.text._Z7halfSumiPlS_,"ax",@progbits
	.align	128
        .global         _Z7halfSumiPlS_
        .type           _Z7halfSumiPlS_,@function
        .size           _Z7halfSumiPlS_,(.L_x_78 - _Z7halfSumiPlS_)
        .other          _Z7halfSumiPlS_,@"STO_CUDA_ENTRY STV_DEFAULT"
_Z7halfSumiPlS_:
.text._Z7halfSumiPlS_:
        /* <DEDUP_REMOVED lines=14> */
[----:B------:R-:W2:Y:S04]  /*00e0*/  LDG.E.64 R4, desc[UR6][R2.64+-0x8] ;  /* 0xfffff80602047981 */ /* 0x000ea8000c1e1b00 */
[----:B------:R-:W2:Y:S02]  /*00f0*/  LDG.E.64 R6, desc[UR6][R2.64] ;  /* 0x0000000602067981 */ /* 0x000ea4000c1e1b00 */
[----:B--2---:R-:W-:-:S04]  /*0100*/  IADD3 R6, P0, PT, R4, R6, RZ ;  /* 0x0000000604067210 */ /* 0x004fc80007f1e0ff */
[----:B------:R-:W-:Y:S01]  /*0110*/  IADD3.X R7, PT, PT, R5, R7, RZ, P0, !PT ;  /* 0x0000000705077210 */ /* 0x000fe200007fe4ff */
[----:B-1----:R-:W-:-:S05]  /*0120*/  IMAD.WIDE R4, R11, 0x8, R8 ;  /* 0x000000080b047825 */ /* 0x002fca00078e0208 */
[----:B------:R-:W-:Y:S01]  /*0130*/  STG.E.64 desc[UR6][R4.64], R6 ;  /* 0x0000000604007986 */ /* 0x000fe2000c101b06 */
[----:B------:R-:W-:Y:S05]  /*0140*/  EXIT ;  /* 0x000000000000794d */ /* 0x000fea0003800000 */
.L_x_30:
[----:B------:R-:W-:-:S06]  /*0150*/  UIADD3 UR4, UPT, UPT, UR5, 0x1, URZ ;  /* 0x0000000105047890 */ /* 0x000fcc000fffe0ff */
[----:B------:R-:W-:-:S13]  /*0160*/  ISETP.NE.AND P0, PT, R5, UR4, PT ;  /* 0x0000000405007c0c */ /* 0x000fda000bf05270 */
[----:B------:R-:W-:Y:S05]  /*0170*/  @P0 EXIT ;  /* 0x000000000000094d */ /* 0x000fea0003800000 */
[----:B------:R-:W0:Y:S02]  /*0180*/  LDC.64 R2, c[0x0][0x388] ;  /* 0x0000e200ff027b82 */ /* 0x000e240000000a00 */
[----:B0-----:R-:W-:-:S06]  /*0190*/  IMAD.WIDE R2, R5, 0x8, R2 ;  /* 0x0000000805027825 */ /* 0x001fcc00078e0202 */
[----:B------:R-:W0:Y:S01]  /*01a0*/  LDC.64 R4, c[0x0][0x390] ;  /* 0x0000e400ff047b82 */ /* 0x000e220000000a00 */
[----:B------:R-:W2:Y:S01]  /*01b0*/  LDG.E.64 R2, desc[UR6][R2.64+-0x8] ;  /* 0xfffff80602027981 */ /* 0x000ea2000c1e1b00 */
[----:B0-----:R-:W-:-:S05]  /*01c0*/  IMAD.WIDE R4, R11, 0x8, R4 ;  /* 0x000000080b047825 */ /* 0x001fca00078e0204 */
[----:B--2---:R-:W-:Y:S01]  /*01d0*/  STG.E.64 desc[UR6][R4.64], R2 ;  /* 0x0000000204007986 */ /* 0x004fe2000c101b06 */
[----:B------:R-:W-:Y:S05]  /*01e0*/  EXIT ;  /* 0x000000000000794d */ /* 0x000fea0003800000 */
.L_x_31:
        /* <DEDUP_REMOVED lines=9> */
.L_x_78:


//--------------------- .text._Z10avgDegree2iiPiS_Pd --------------------------
	.section	.text._Z10avgDegree2iiPiS_Pd,"ax",@progbits
	.align	128
        .global         _Z10avgDegree2iiPiS_Pd
        .type           _Z10avgDegree2iiPiS_Pd,@function
        .size           _Z10avgDegree2iiPiS_Pd,(.L_x_72 - _Z10avgDegree2iiPiS_Pd)
        .other          _Z10avgDegree2iiPiS_Pd,@"STO_CUDA_ENTRY STV_DEFAULT"
_Z10avgDegree2iiPiS_Pd:
.text._Z10avgDegree2iiPiS_Pd:
[----:B------:R-:W-:Y:S01]  /*0000*/  LDC R1, c[0x0][0x37c] ;  /* 0x0000df00ff017b82 */ /* 0x000fe20000000800 */
[----:B------:R-:W0:Y:S01]  /*0010*/  S2R R6, SR_TID.X ;  /* 0x0000000000067919 */ /* 0x000e220000002100 */
[----:B------:R-:W0:Y:S02]  /*0020*/  LDCU UR4, c[0x0][0x380] ;  /* 0x00007000ff0477ac */ /* 0x000e240008000800 */
[----:B0-----:R-:W-:-:S13]  /*0030*/  ISETP.GE.AND P0, PT, R6, UR4, PT ;  /* 0x0000000406007c0c */ /* 0x001fda000bf06270 */
[----:B------:R-:W-:Y:S05]  /*0040*/  @P0 EXIT ;  /* 0x000000000000094d */ /* 0x000fea0003800000 */
[----:B------:R-:W0:Y:S01]  /*0050*/  LDCU UR6, c[0x0][0x384] ;  /* 0x00007080ff0677ac */ /* 0x000e220008000800 */
[----:B------:R-:W1:Y:S01]  /*0060*/  LDC R0, c[0x0][0x360] ;  /* 0x0000d800ff007b82 */ /* 0x000e620000000800 */
[----:B------:R-:W-:Y:S01]  /*0070*/  BSSY.RECONVERGENT B3, `(.L_x_32) ;  /* 0x000016e000037945 */ /* 0x000fe20003800200 */
[----:B------:R-:W-:Y:S01]  /*0080*/  IMAD.MOV.U32 R2, RZ, RZ, 0x0 ;  /* 0x00000000ff027424 */ /* 0x000fe200078e00ff */
[----:B------:R-:W2:Y:S01]  /*0090*/  LDCU.64 UR4, c[0x0][0x358] ;  /* 0x00006b00ff0477ac */ /* 0x000ea20008000a00 */
[----:B------:R-:W-:Y:S01]  /*00a0*/  IMAD.MOV.U32 R3, RZ, RZ, 0x7ff80000 ;  /* 0x7ff80000ff037424 */ /* 0x000fe200078e00ff */
[----:B------:R-:W3:Y:S01]  /*00b0*/  LDCU.64 UR8, c[0x0][0x388] ;  /* 0x00007100ff0877ac */ /* 0x000ee20008000a00 */
[----:B------:R-:W4:Y:S01]  /*00c0*/  LDCU.64 UR10, c[0x0][0x390] ;  /* 0x00007200ff0a77ac */ /* 0x000f220008000a00 */
[----:B0-----:R-:W-:-:S13]  /*00d0*/  ISETP.GE.AND P0, PT, R6, UR6, PT ;  /* 0x0000000606007c0c */ /* 0x001fda000bf06270 */
[----:B--234-:R-:W-:Y:S05]  /*00e0*/  @P0 BRA `(.L_x_33) ;  /* 0x0000001400980947 */ /* 0x01cfea0003800000 */
[----:B-1----:R-:W0:Y:S01]  /*00f0*/  I2F.U32.RP R8, R0 ;  /* 0x0000000000087306 */ /* 0x002e220000209000 */
[----:B------:R-:W-:Y:S01]  /*0100*/  IMAD.IADD R5, R6, 0x1, R0 ;  /* 0x0000000106057824 */ /* 0x000fe200078e0200 */
[----:B------:R-:W-:Y:S01]  /*0110*/  ISETP.NE.U32.AND P2, PT, R0, RZ, PT ;  /* 0x000000ff0000720c */ /* 0x000fe20003f45070 */
[----:B------:R-:W-:Y:S01]  /*0120*/  BSSY.RECONVERGENT B2, `(.L_x_34) ;  /* 0x0000138000027945 */ /* 0x000fe20003800200 */
[----:B------:R-:W-:Y:S02]  /*0130*/  IMAD.MOV.U32 R25, RZ, RZ, RZ ;  /* 0x000000ffff197224 */ /* 0x000fe400078e00ff */
[C---:B------:R-:W-:Y:S01]  /*0140*/  ISETP.GE.U32.AND P0, PT, R5.reuse, UR6, PT ;  /* 0x0000000605007c0c */ /* 0x040fe2000bf06070 */
[----:B------:R-:W-:Y:S01]  /*0150*/  IMAD.MOV.U32 R21, RZ, RZ, RZ ;  /* 0x000000ffff157224 */ /* 0x000fe200078e00ff */
[----:B------:R-:W-:Y:S02]  /*0160*/  VIMNMX.U32 R4, PT, PT, R5, UR6, !PT ;  /* 0x0000000605047c48 */ /* 0x000fe4000ffe0000 */
[----:B------:R-:W-:Y:S01]  /*0170*/  SEL R7, RZ, 0x1, P0 ;  /* 0x00000001ff077807 */ /* 0x000fe20000000000 */
[----:B0-----:R-:W0:Y:S02]  /*0180*/  MUFU.RCP R8, R8 ;  /* 0x0000000800087308 */ /* 0x001e240000001000 */
[----:B0-----:R-:W-:-:S06]  /*0190*/  VIADD R2, R8, 0xffffffe ;  /* 0x0ffffffe08027836 */ /* 0x001fcc0000000000 */
[----:B------:R0:W1:Y:S02]  /*01a0*/  F2I.FTZ.U32.TRUNC.NTZ R3, R2 ;  /* 0x0000000200037305 */ /* 0x000064000021f000 */
[----:B0-----:R-:W-:Y:S02]  /*01b0*/  HFMA2 R2, -RZ, RZ, 0, 0 ;  /* 0x00000000ff027431 */ /* 0x001fe400000001ff */
[----:B-1----:R-:W-:-:S04]  /*01c0*/  IMAD.MOV R9, RZ, RZ, -R3 ;  /* 0x000000ffff097224 */ /* 0x002fc800078e0a03 */
[----:B------:R-:W-:-:S04]  /*01d0*/  IMAD R9, R9, R0, RZ ;  /* 0x0000000009097224 */ /* 0x000fc800078e02ff */
[----:B------:R-:W-:Y:S01]  /*01e0*/  IMAD.HI.U32 R8, R3, R9, R2 ;  /* 0x0000000903087227 */ /* 0x000fe200078e0002 */
[----:B------:R-:W-:-:S03]  /*01f0*/  IADD3 R3, PT, PT, R4, -R5, -R7 ;  /* 0x8000000504037210 */ /* 0x000fc60007ffe807 */
[----:B------:R-:W-:Y:S02]  /*0200*/  IMAD.MOV.U32 R9, RZ, RZ, RZ ;  /* 0x000000ffff097224 */ /* 0x000fe400078e00ff */
[----:B------:R-:W-:-:S04]  /*0210*/  IMAD.HI.U32 R8, R8, R3, RZ ;  /* 0x0000000308087227 */ /* 0x000fc800078e00ff */
[----:B------:R-:W-:-:S04]  /*0220*/  IMAD.MOV R2, RZ, RZ, -R8 ;  /* 0x000000ffff027224 */ /* 0x000fc800078e0a08 */
[----:B------:R-:W-:Y:S01]  /*0230*/  IMAD R3, R0, R2, R3 ;  /* 0x0000000200037224 */ /* 0x000fe200078e0203 */
[----:B------:R-:W-:-:S04]  /*0240*/  IADD3 R2, PT, PT, R6, 0x1, RZ ;  /* 0x0000000106027810 */ /* 0x000fc80007ffe0ff */
[----:B------:R-:W-:-:S13]  /*0250*/  ISETP.GE.U32.AND P0, PT, R3, R0, PT ;  /* 0x000000000300720c */ /* 0x000fda0003f06070 */
[----:B------:R-:W-:Y:S02]  /*0260*/  @P0 IMAD.IADD R3, R3, 0x1, -R0 ;  /* 0x0000000103030824 */ /* 0x000fe400078e0a00 */
[----:B------:R-:W-:-:S03]  /*0270*/  @P0 VIADD R8, R8, 0x1 ;  /* 0x0000000108080836 */ /* 0x000fc60000000000 */
[----:B------:R-:W-:-:S13]  /*0280*/  ISETP.GE.U32.AND P1, PT, R3, R0, PT ;  /* 0x000000000300720c */ /* 0x000fda0003f26070 */
[----:B------:R-:W-:Y:S01]  /*0290*/  @P1 VIADD R8, R8, 0x1 ;  /* 0x0000000108081836 */ /* 0x000fe20000000000 */
[----:B------:R-:W-:-:S05]  /*02a0*/  @!P2 LOP3.LUT R8, RZ, R0, RZ, 0x33, !PT ;  /* 0x00000000ff08a212 */ /* 0x000fca00078e33ff */
[----:B------:R-:W-:-:S04]  /*02b0*/  IMAD.IADD R7, R7, 0x1, R8 ;  /* 0x0000000107077824 */ /* 0x000fc800078e0208 */
[C---:B------:R-:W-:Y:S01]  /*02c0*/  VIADD R3, R7.reuse, 0x1 ;  /* 0x0000000107037836 */ /* 0x040fe20000000000 */
[----:B------:R-:W-:-:S04]  /*02d0*/  ISETP.GE.U32.AND P0, PT, R7, 0x3, PT ;  /* 0x000000030700780c */ /* 0x000fc80003f06070 */
[----:B------:R-:W-:-:S09]  /*02e0*/  LOP3.LUT R4, R3, 0x3, RZ, 0xc0, !PT ;  /* 0x0000000303047812 */ /* 0x000fd200078ec0ff */
[----:B------:R-:W-:Y:S05]  /*02f0*/  @!P0 BRA `(.L_x_35) ;  /* 0x0000001000688947 */ /* 0x000fea0003800000 */
[----:B------:R-:W-:Y:S01]  /*0300*/  LOP3.LUT R3, R3, 0xfffffffc, RZ, 0xc0, !PT ;  /* 0xfffffffc03037812 */ /* 0x000fe200078ec0ff */
[----:B------:R-:W0:Y:S01]  /*0310*/  LDC.64 R12, c[0x0][0x388] ;  /* 0x0000e200ff0c7b82 */ /* 0x000e220000000a00 */
[----:B------:R-:W-:Y:S04]  /*0320*/  BSSY.RECONVERGENT B1, `(.L_x_36) ;  /* 0x0000116000017945 */ /* 0x000fe80003800200 */
[----:B------:R-:W-:Y:S01]  /*0330*/  BSSY.RELIABLE B0, `(.L_x_37) ;  /* 0x00000ef000007945 */ /* 0x000fe20003800100 */
[----:B------:R-:W-:Y:S01]  /*0340*/  MOV R2, R5 ;  /* 0x0000000500027202 */ /* 0x000fe20000000f00 */
[----:B------:R-:W-:Y:S02]  /*0350*/  IMAD.MOV R3, RZ, RZ, -R3 ;  /* 0x000000ffff037224 */ /* 0x000fe400078e0a03 */
[C-C-:B------:R-:W-:Y:S01]  /*0360*/  IMAD R20, R0.reuse, 0x2, R6.reuse ;  /* 0x0000000200147824 */ /* 0x140fe200078e0206 */
[----:B------:R-:W1:Y:S02]  /*0370*/  LDC.64 R14, c[0x0][0x390] ;  /* 0x0000e400ff0e7b82 */ /* 0x000e640000000a00 */
[----:B------:R-:W-:Y:S01]  /*0380*/  ISETP.GE.AND P0, PT, R3, RZ, PT ;  /* 0x000000ff0300720c */ /* 0x000fe20003f06270 */
[----:B------:R-:W-:-:S02]  /*0390*/  IMAD R7, R0, 0x3, R6 ;  /* 0x0000000300077824 */ /* 0x000fc400078e0206 */
[----:B------:R-:W-:Y:S02]  /*03a0*/  IMAD.MOV.U32 R25, RZ, RZ, RZ ;  /* 0x000000ffff197224 */ /* 0x000fe400078e00ff */
[----:B------:R-:W-:Y:S02]  /*03b0*/  IMAD.MOV.U32 R9, RZ, RZ, RZ ;  /* 0x000000ffff097224 */ /* 0x000fe400078e00ff */
[----:B------:R-:W-:-:S06]  /*03c0*/  IMAD.MOV.U32 R21, RZ, RZ, RZ ;  /* 0x000000ffff157224 */ /* 0x000fcc00078e00ff */
[----:B------:R-:W-:Y:S05]  /*03d0*/  @P0 BRA `(.L_x_38) ;  /* 0x0000000c00900947 */ /* 0x000fea0003800000 */
[----:B------:R-:W-:Y:S01]  /*03e0*/  IMAD.MOV R5, RZ, RZ, -R3 ;  /* 0x000000ffff057224 */ /* 0x000fe200078e0a03 */
[----:B------:R-:W-:Y:S01]  /*03f0*/  BSSY.RECONVERGENT B4, `(.L_x_39) ;  /* 0x0000092000047945 */ /* 0x000fe20003800200 */
[----:B------:R-:W-:-:S03]  /*0400*/  PLOP3.LUT P0, PT, PT, PT, PT, 0x80, 0x8 ;  /* 0x000000000008781c */ /* 0x000fc60003f0f070 */
[----:B------:R-:W-:-:S13]  /*0410*/  ISETP.GT.AND P1, PT, R5, 0xc, PT ;  /* 0x0000000c0500780c */ /* 0x000fda0003f24270 */
[----:B------:R-:W-:Y:S05]  /*0420*/  @!P1 BRA `(.L_x_40) ;  /* 0x0000000800389947 */ /* 0x000fea0003800000 */
[----:B------:R-:W-:-:S13]  /*0430*/  PLOP3.LUT P0, PT, PT, PT, PT, 0x8, 0x80 ;  /* 0x000000000080781c */ /* 0x000fda0003f0e170 */
.L_x_41:
[----:B------:R-:W2:Y:S01]  /*0440*/  LDC.64 R10, c[0x0][0x388] ;  /* 0x0000e200ff0a7b82 */ /* 0x000ea20000000a00 */
[----:B------:R-:W-:Y:S01]  /*0450*/  IADD3 R19, PT, PT, R6, 0x1, RZ ;  /* 0x0000000106137810 */ /* 0x000fe20007ffe0ff */
[----:B------:R-:W-:-:S04]  /*0460*/  VIADD R27, R2, 0x1 ;  /* 0x00000001021b7836 */ /* 0x000fc80000000000 */
[----:B--2---:R-:W-:-:S04]  /*0470*/  IMAD.WIDE.U32 R28, R19, 0x4, R10 ;  /* 0x00000004131c7825 */ /* 0x004fc800078e000a */
[----:B------:R-:W-:Y:S02]  /*0480*/  IMAD.WIDE.U32 R16, R27, 0x4, R10 ;  /* 0x000000041b107825 */ /* 0x000fe400078e000a */
[----:B------:R-:W2:Y:S04]  /*0490*/  LDG.E R28, desc[UR4][R28.64] ;  /* 0x000000041c1c7981 */ /* 0x000ea8000c1e1900 */
[----:B------:R3:W2:Y:S02]  /*04a0*/  LDG.E R22, desc[UR4][R16.64] ;  /* 0x0000000410167981 */ /* 0x0006a4000c1e1900 */
[----:B---3--:R-:W3:Y:S01]  /*04b0*/  LDC.64 R16, c[0x0][0x390] ;  /* 0x0000e400ff107b82 */ /* 0x008ee20000000a00 */
[----:B------:R-:W-:Y:S02]  /*04c0*/  VIADD R5, R20, 0x1 ;  /* 0x0000000114057836 */ /* 0x000fe40000000000 */
[----:B------:R-:W-:-:S02]  /*04d0*/  VIADD R8, R7, 0x1 ;  /* 0x0000000107087836 */ /* 0x000fc40000000000 */
[----:B---3--:R-:W-:-:S04]  /*04e0*/  IMAD.WIDE.U32 R26, R27, 0x4, R16 ;  /* 0x000000041b1a7825 */ /* 0x008fc800078e0010 */
[----:B------:R-:W-:Y:S02]  /*04f0*/  IMAD.WIDE.U32 R18, R19, 0x4, R16 ;  /* 0x0000000413127825 */ /* 0x000fe400078e0010 */
[----:B------:R-:W3:Y:S04]  /*0500*/  LDG.E R26, desc[UR4][R26.64] ;  /* 0x000000041a1a7981 */ /* 0x000ee8000c1e1900 */
[----:B------:R4:W3:Y:S02]  /*0510*/  LDG.E R24, desc[UR4][R18.64] ;  /* 0x0000000412187981 */ /* 0x0008e4000c1e1900 */
[----:B----4-:R-:W-:Y:S01]  /*0520*/  IMAD.WIDE.U32 R18, R8, 0x4, R10 ;  /* 0x0000000408127825 */ /* 0x010fe200078e000a */
[----:B--2---:R-:W-:-:S03]  /*0530*/  IADD3 R25, PT, PT, R22, R28, R25 ;  /* 0x0000001c16197210 */ /* 0x004fc60007ffe019 */
[----:B------:R-:W-:-:S06]  /*0540*/  IMAD.WIDE.U32 R22, R5, 0x4, R10 ;  /* 0x0000000405167825 */ /* 0x000fcc00078e000a */
[----:B------:R-:W2:Y:S04]  /*0550*/  LDG.E R23, desc[UR4][R22.64] ;  /* 0x0000000416177981 */ /* 0x000ea8000c1e1900 */
[----:B------:R4:W2:Y:S01]  /*0560*/  LDG.E R22, desc[UR4][R18.64] ;  /* 0x0000000412167981 */ /* 0x0008a2000c1e1900 */
[----:B------:R-:W-:Y:S02]  /*0570*/  IMAD R6, R0, 0x4, R6 ;  /* 0x0000000400067824 */ /* 0x000fe400078e0206 */
[----:B----4-:R-:W-:-:S05]  /*0580*/  IMAD.WIDE.U32 R18, R5, 0x4, R16 ;  /* 0x0000000405127825 */ /* 0x010fca00078e0010 */
[----:B------:R3:W4:Y:S01]  /*0590*/  LDG.E R5, desc[UR4][R18.64] ;  /* 0x0000000412057981 */ /* 0x000722000c1e1900 */
[----:B------:R-:W-:Y:S01]  /*05a0*/  IMAD R2, R0, 0x4, R2 ;  /* 0x0000000400027824 */ /* 0x000fe200078e0202 */
[----:B---3--:R-:W-:Y:S01]  /*05b0*/  IADD3 R18, P1, P2, R26, R9, R24 ;  /* 0x000000091a127210 */ /* 0x008fe20007a3e018 */
[----:B------:R-:W-:Y:S01]  /*05c0*/  IMAD.WIDE.U32 R8, R8, 0x4, R16 ;  /* 0x0000000408087825 */ /* 0x000fe200078e0010 */
[----:B------:R-:W-:Y:S02]  /*05d0*/  SHF.R.S32.HI R24, RZ, 0x1f, R24 ;  /* 0x0000001fff187819 */ /* 0x000fe40000011418 */
[----:B------:R-:W-:Y:S02]  /*05e0*/  SHF.R.S32.HI R26, RZ, 0x1f, R26 ;  /* 0x0000001fff1a7819 */ /* 0x000fe4000001141a */
[----:B------:R3:W5:Y:S02]  /*05f0*/  LDG.E R19, desc[UR4][R8.64] ;  /* 0x0000000408137981 */ /* 0x000764000c1e1900 */
[----:B------:R-:W-:Y:S01]  /*0600*/  IADD3.X R21, PT, PT, R26, R21, R24, P1, P2 ;  /* 0x000000151a157210 */ /* 0x000fe20000fe4418 */
[----:B------:R-:W-:Y:S01]  /*0610*/  VIADD R24, R2, 0x1 ;  /* 0x0000000102187836 */ /* 0x000fe20000000000 */
[----:B------:R-:W-:-:S05]  /*0620*/  IADD3 R26, PT, PT, R6, 0x1, RZ ;  /* 0x00000001061a7810 */ /* 0x000fca0007ffe0ff */
[----:B---3--:R-:W-:-:S05]  /*0630*/  IMAD.WIDE.U32 R8, R26, 0x4, R10 ;  /* 0x000000041a087825 */ /* 0x008fca00078e000a */
[----:B------:R3:W5:Y:S01]  /*0640*/  LDG.E R27, desc[UR4][R8.64] ;  /* 0x00000004081b7981 */ /* 0x000762000c1e1900 */
[----:B--2---:R-:W-:Y:S01]  /*0650*/  IADD3 R25, PT, PT, R22, R23, R25 ;  /* 0x0000001716197210 */ /* 0x004fe20007ffe019 */
[----:B------:R-:W-:-:S05]  /*0660*/  IMAD.WIDE.U32 R22, R24, 0x4, R10 ;  /* 0x0000000418167825 */ /* 0x000fca00078e000a */
[----:B------:R2:W5:Y:S01]  /*0670*/  LDG.E R28, desc[UR4][R22.64] ;  /* 0x00000004161c7981 */ /* 0x000562000c1e1900 */
[----:B---3--:R-:W-:-:S06]  /*0680*/  IMAD.WIDE.U32 R8, R26, 0x4, R16 ;  /* 0x000000041a087825 */ /* 0x008fcc00078e0010 */
[----:B------:R3:W5:Y:S01]  /*0690*/  LDG.E R8, desc[UR4][R8.64] ;  /* 0x0000000408087981 */ /* 0x000762000c1e1900 */
[----:B--2---:R-:W-:Y:S01]  /*06a0*/  IMAD.WIDE.U32 R22, R24, 0x4, R16 ;  /* 0x0000000418167825 */ /* 0x004fe200078e0010 */
[----:B----4-:R-:W-:-:S05]  /*06b0*/  SHF.R.S32.HI R24, RZ, 0x1f, R5 ;  /* 0x0000001fff187819 */ /* 0x010fca0000011405 */
[----:B------:R2:W4:Y:S01]  /*06c0*/  LDG.E R22, desc[UR4][R22.64] ;  /* 0x0000000416167981 */ /* 0x000522000c1e1900 */
[----:B------:R-:W-:-:S04]  /*06d0*/  IMAD R7, R0, 0x4, R7 ;  /* 0x0000000400077824 */ /* 0x000fc800078e0207 */
[----:B---3--:R-:W-:Y:S01]  /*06e0*/  VIADD R9, R7, 0x1 ;  /* 0x0000000107097836 */ /* 0x008fe20000000000 */
[----:B-----5:R-:W-:Y:S01]  /*06f0*/  IADD3 R18, P1, P2, R19, R18, R5 ;  /* 0x0000001213127210 */ /* 0x020fe20007a3e005 */
[----:B------:R-:W-:Y:S01]  /*0700*/  IMAD R5, R0, 0x4, R20 ;  /* 0x0000000400057824 */ /* 0x000fe200078e0214 */
[----:B------:R-:W-:-:S04]  /*0710*/  SHF.R.S32.HI R19, RZ, 0x1f, R19 ;  /* 0x0000001fff137819 */ /* 0x000fc80000011413 */
[----:B--2---:R-:W-:Y:S01]  /*0720*/  IADD3.X R23, PT, PT, R19, R21, R24, P1, P2 ;  /* 0x0000001513177210 */ /* 0x004fe20000fe4418 */
[----:B------:R-:W-:-:S04]  /*0730*/  VIADD R19, R5, 0x1 ;  /* 0x0000000105137836 */ /* 0x000fc80000000000 */
[----:B------:R-:W-:-:S06]  /*0740*/  IMAD.WIDE.U32 R20, R19, 0x4, R10 ;  /* 0x0000000413147825 */ /* 0x000fcc00078e000a */
[----:B------:R4:W2:Y:S01]  /*0750*/  LDG.E R20, desc[UR4][R20.64] ;  /* 0x0000000414147981 */ /* 0x0008a2000c1e1900 */
[----:B------:R-:W-:Y:S01]  /*0760*/  IADD3 R27, PT, PT, R28, R27, R25 ;  /* 0x0000001b1c1b7210 */ /* 0x000fe20007ffe019 */
[----:B------:R-:W-:-:S06]  /*0770*/  IMAD.WIDE.U32 R24, R9, 0x4, R10 ;  /* 0x0000000409187825 */ /* 0x000fcc00078e000a */
[----:B------:R-:W2:Y:S01]  /*0780*/  LDG.E R24, desc[UR4][R24.64] ;  /* 0x0000000418187981 */ /* 0x000ea2000c1e1900 */
[----:B------:R-:W-:Y:S02]  /*0790*/  LEA R6, R0, R6, 0x2 ;  /* 0x0000000600067211 */ /* 0x000fe400078e10ff */
[--C-:B----4-:R-:W-:Y:S02]  /*07a0*/  IADD3 R21, P1, P2, R22, R18, R8.reuse ;  /* 0x0000001216157210 */ /* 0x110fe40007a3e008 */
[----:B------:R-:W-:Y:S02]  /*07b0*/  SHF.R.S32.HI R8, RZ, 0x1f, R8 ;  /* 0x0000001fff087819 */ /* 0x000fe40000011408 */
[----:B------:R-:W-:Y:S01]  /*07c0*/  SHF.R.S32.HI R22, RZ, 0x1f, R22 ;  /* 0x0000001fff167819 */ /* 0x000fe20000011416 */
[----:B------:R-:W-:-:S03]  /*07d0*/  IMAD.WIDE.U32 R18, R19, 0x4, R16 ;  /* 0x0000000413127825 */ /* 0x000fc600078e0010 */
[----:B------:R-:W-:Y:S01]  /*07e0*/  IADD3.X R23, PT, PT, R22, R23, R8, P1, P2 ;  /* 0x0000001716177210 */ /* 0x000fe20000fe4408 */
[----:B------:R-:W-:Y:S01]  /*07f0*/  IMAD.WIDE.U32 R8, R9, 0x4, R16 ;  /* 0x0000000409087825 */ /* 0x000fe200078e0010 */
[----:B------:R3:W4:Y:S03]  /*0800*/  LDG.E R25, desc[UR4][R18.64] ;  /* 0x0000000412197981 */ /* 0x000726000c1e1900 */
[----:B------:R-:W-:Y:S01]  /*0810*/  IMAD R2, R0, 0x4, R2 ;  /* 0x0000000400027824 */ /* 0x000fe200078e0202 */
[----:B------:R5:W4:Y:S01]  /*0820*/  LDG.E R28, desc[UR4][R8.64] ;  /* 0x00000004081c7981 */ /* 0x000b22000c1e1900 */
[----:B------:R-:W-:Y:S02]  /*0830*/  VIADD R22, R6, 0x1 ;  /* 0x0000000106167836 */ /* 0x000fe40000000000 */
[----:B------:R-:W-:Y:S02]  /*0840*/  VIADD R26, R2, 0x1 ;  /* 0x00000001021a7836 */ /* 0x000fe40000000000 */
[----:B---3--:R-:W-:-:S04]  /*0850*/  IMAD.WIDE.U32 R18, R22, 0x4, R10 ;  /* 0x0000000416127825 */ /* 0x008fc800078e000a */
[----:B-----5:R-:W-:Y:S01]  /*0860*/  IMAD.WIDE.U32 R8, R26, 0x4, R10 ;  /* 0x000000041a087825 */ /* 0x020fe200078e000a */
[----:B--2---:R-:W-:Y:S02]  /*0870*/  IADD3 R20, PT, PT, R24, R20, R27 ;  /* 0x0000001418147210 */ /* 0x004fe40007ffe01b */
[----:B------:R2:W3:Y:S04]  /*0880*/  LDG.E R27, desc[UR4][R18.64] ;  /* 0x00000004121b7981 */ /* 0x0004e8000c1e1900 */
[----:B------:R5:W3:Y:S01]  /*0890*/  LDG.E R24, desc[UR4][R8.64] ;  /* 0x0000000408187981 */ /* 0x000ae2000c1e1900 */
[----:B--2---:R-:W-:-:S04]  /*08a0*/  IMAD R18, R0, 0x4, R5 ;  /* 0x0000000400127824 */ /* 0x004fc800078e0205 */
[----:B------:R-:W-:Y:S01]  /*08b0*/  VIADD R5, R18, 0x1 ;  /* 0x0000000112057836 */ /* 0x000fe20000000000 */
[--C-:B----4-:R-:W-:Y:S02]  /*08c0*/  IADD3 R21, P1, P2, R28, R21, R25.reuse ;  /* 0x000000151c157210 */ /* 0x110fe40007a3e019 */
[----:B------:R-:W-:Y:S02]  /*08d0*/  SHF.R.S32.HI R25, RZ, 0x1f, R25 ;  /* 0x0000001fff197819 */ /* 0x000fe40000011419 */
[----:B------:R-:W-:-:S04]  /*08e0*/  SHF.R.S32.HI R28, RZ, 0x1f, R28 ;  /* 0x0000001fff1c7819 */ /* 0x000fc8000001141c */
[----:B------:R-:W-:Y:S01]  /*08f0*/  IADD3.X R19, PT, PT, R28, R23, R25, P1, P2 ;  /* 0x000000171c137210 */ /* 0x000fe20000fe4419 */
[----:B------:R-:W-:Y:S01]  /*0900*/  IMAD.WIDE.U32 R22, R22, 0x4, R16 ;  /* 0x0000000416167825 */ /* 0x000fe200078e0010 */
[----:B------:R-:W-:-:S03]  /*0910*/  LEA R25, R0, R7, 0x2 ;  /* 0x0000000700197211 */ /* 0x000fc600078e10ff */
[C---:B-----5:R-:W-:Y:S01]  /*0920*/  IMAD.WIDE.U32 R8, R5.reuse, 0x4, R10 ;  /* 0x0000000405087825 */ /* 0x060fe200078e000a */
[----:B------:R2:W4:Y:S04]  /*0930*/  LDG.E R28, desc[UR4][R22.64] ;  /* 0x00000004161c7981 */ /* 0x000528000c1e1900 */
[----:B------:R5:W4:Y:S01]  /*0940*/  LDG.E R7, desc[UR4][R8.64] ;  /* 0x0000000408077981 */ /* 0x000b22000c1e1900 */
[----:B--2---:R-:W-:-:S06]  /*0950*/  IMAD.WIDE.U32 R22, R5, 0x4, R16 ;  /* 0x0000000405167825 */ /* 0x004fcc00078e0010 */
[----:B------:R-:W2:Y:S01]  /*0960*/  LDG.E R22, desc[UR4][R22.64] ;  /* 0x0000000416167981 */ /* 0x000ea2000c1e1900 */
[----:B---3--:R-:W-:Y:S01]  /*0970*/  IADD3 R24, PT, PT, R24, R27, R20 ;  /* 0x0000001b18187210 */ /* 0x008fe20007ffe014 */
[----:B------:R-:W-:Y:S02]  /*0980*/  VIADD R20, R25, 0x1 ;  /* 0x0000000119147836 */ /* 0x000fe40000000000 */
[----:B------:R-:W-:-:S04]  /*0990*/  IMAD.WIDE.U32 R26, R26, 0x4, R16 ;  /* 0x000000041a1a7825 */ /* 0x000fc800078e0010 */
[C---:B-----5:R-:W-:Y:S02]  /*09a0*/  IMAD.WIDE.U32 R8, R20.reuse, 0x4, R16 ;  /* 0x0000000414087825 */ /* 0x060fe400078e0010 */
[----:B------:R-:W4:Y:S04]  /*09b0*/  LDG.E R26, desc[UR4][R26.64] ;  /* 0x000000041a1a7981 */ /* 0x000f28000c1e1900 */
[----:B------:R3:W5:Y:S02]  /*09c0*/  LDG.E R23, desc[UR4][R8.64] ;  /* 0x0000000408177981 */ /* 0x000764000c1e1900 */
[----:B---3--:R-:W-:-:S05]  /*09d0*/  IMAD.WIDE.U32 R8, R20, 0x4, R10 ;  /* 0x0000000414087825 */ /* 0x008fca00078e000a */
[----:B------:R3:W5:Y:S01]  /*09e0*/  LDG.E R29, desc[UR4][R8.64] ;  /* 0x00000004081d7981 */ /* 0x000762000c1e1900 */
[C---:B------:R-:W-:Y:S02]  /*09f0*/  IMAD R5, R0.reuse, 0x4, R6 ;  /* 0x0000000400057824 */ /* 0x040fe400078e0206 */
[----:B------:R-:W-:Y:S02]  /*0a00*/  IMAD R2, R0, 0x4, R2 ;  /* 0x0000000400027824 */ /* 0x000fe400078e0202 */
[----:B---3--:R-:W-:Y:S01]  /*0a10*/  VIADD R8, R5, 0x1 ;  /* 0x0000000105087836 */ /* 0x008fe20000000000 */
[----:B--2---:R-:W-:Y:S02]  /*0a20*/  SHF.R.S32.HI R27, RZ, 0x1f, R22 ;  /* 0x0000001fff1b7819 */ /* 0x004fe40000011416 */
[--C-:B----4-:R-:W-:Y:S02]  /*0a30*/  IADD3 R20, P1, P2, R26, R21, R28.reuse ;  /* 0x000000151a147210 */ /* 0x110fe40007a3e01c */
[----:B------:R-:W-:-:S02]  /*0a40*/  SHF.R.S32.HI R28, RZ, 0x1f, R28 ;  /* 0x0000001fff1c7819 */ /* 0x000fc4000001141c */
[----:B------:R-:W-:-:S04]  /*0a50*/  SHF.R.S32.HI R21, RZ, 0x1f, R26 ;  /* 0x0000001fff157819 */ /* 0x000fc8000001141a */
[----:B------:R-:W-:Y:S02]  /*0a60*/  IADD3.X R26, PT, PT, R21, R19, R28, P1, P2 ;  /* 0x00000013151a7210 */ /* 0x000fe40000fe441c */
[----:B-----5:R-:W-:Y:S01]  /*0a70*/  IADD3 R20, P1, P2, R23, R20, R22 ;  /* 0x0000001417147210 */ /* 0x020fe20007a3e016 */
[----:B------:R-:W-:Y:S01]  /*0a80*/  VIADD R19, R2, 0x1 ;  /* 0x0000000102137836 */ /* 0x000fe20000000000 */
[----:B------:R-:W-:Y:S02]  /*0a90*/  SHF.R.S32.HI R22, RZ, 0x1f, R23 ;  /* 0x0000001fff167819 */ /* 0x000fe40000011417 */
[----:B------:R-:W-:Y:S01]  /*0aa0*/  IADD3 R21, PT, PT, R29, R7, R24 ;  /* 0x000000071d157210 */ /* 0x000fe20007ffe018 */
[----:B------:R-:W-:Y:S01]  /*0ab0*/  IMAD.WIDE.U32 R6, R8, 0x4, R10 ;  /* 0x0000000408067825 */ /* 0x000fe200078e000a */
[----:B------:R-:W-:-:S03]  /*0ac0*/  IADD3.X R22, PT, PT, R22, R26, R27, P1, P2 ;  /* 0x0000001a16167210 */ /* 0x000fc60000fe441b */
[C---:B------:R-:W-:Y:S01]  /*0ad0*/  IMAD.WIDE.U32 R26, R19.reuse, 0x4, R10 ;  /* 0x00000004131a7825 */ /* 0x040fe200078e000a */
[----:B------:R2:W3:Y:S03]  /*0ae0*/  LDG.E R24, desc[UR4][R6.64] ;  /* 0x0000000406187981 */ /* 0x0004e6000c1e1900 */
[--C-:B------:R-:W-:Y:S01]  /*0af0*/  IMAD.WIDE.U32 R8, R8, 0x4, R16.reuse ;  /* 0x0000000408087825 */ /* 0x100fe200078e0010 */
[----:B------:R4:W3:Y:S01]  /*0b00*/  LDG.E R23, desc[UR4][R26.64] ;  /* 0x000000041a177981 */ /* 0x0008e2000c1e1900 */
[----:B--2---:R-:W-:Y:S02]  /*0b10*/  LEA R6, R0, R18, 0x2 ;  /* 0x0000001200067211 */ /* 0x004fe400078e10ff */
[----:B------:R-:W-:Y:S01]  /*0b20*/  IMAD.WIDE.U32 R18, R19, 0x4, R16 ;  /* 0x0000000413127825 */ /* 0x000fe200078e0010 */
[----:B------:R2:W5:Y:S03]  /*0b30*/  LDG.E R7, desc[UR4][R8.64] ;  /* 0x0000000408077981 */ /* 0x000566000c1e1900 */
[----:B----4-:R-:W-:Y:S01]  /*0b40*/  VIADD R27, R6, 0x1 ;  /* 0x00000001061b7836 */ /* 0x010fe20000000000 */
[----:B------:R4:W5:Y:S01]  /*0b50*/  LDG.E R9, desc[UR4][R18.64] ;  /* 0x0000000412097981 */ /* 0x000962000c1e1900 */
[----:B--2---:R-:W-:-:S04]  /*0b60*/  IMAD R8, R0, 0x4, R25 ;  /* 0x0000000400087824 */ /* 0x004fc800078e0219 */
[----:B------:R-:W-:Y:S02]  /*0b70*/  VIADD R26, R8, 0x1 ;  /* 0x00000001081a7836 */ /* 0x000fe40000000000 */
[----:B----4-:R-:W-:-:S05]  /*0b80*/  IMAD.WIDE.U32 R18, R27, 0x4, R10 ;  /* 0x000000041b127825 */ /* 0x010fca00078e000a */
[----:B------:R2:W4:Y:S01]  /*0b90*/  LDG.E R25, desc[UR4][R18.64] ;  /* 0x0000000412197981 */ /* 0x000522000c1e1900 */
[----:B------:R-:W-:-:S06]  /*0ba0*/  IMAD.WIDE.U32 R10, R26, 0x4, R10 ;  /* 0x000000041a0a7825 */ /* 0x000fcc00078e000a */
[----:B------:R-:W4:Y:S01]  /*0bb0*/  LDG.E R10, desc[UR4][R10.64] ;  /* 0x000000040a0a7981 */ /* 0x000f22000c1e1900 */
[----:B--2---:R-:W-:-:S04]  /*0bc0*/  IMAD.WIDE.U32 R18, R27, 0x4, R16 ;  /* 0x000000041b127825 */ /* 0x004fc800078e0010 */
[----:B------:R-:W-:Y:S02]  /*0bd0*/  IMAD.WIDE.U32 R16, R26, 0x4, R16 ;  /* 0x000000041a107825 */ /* 0x000fe400078e0010 */
[----:B------:R-:W2:Y:S04]  /*0be0*/  LDG.E R26, desc[UR4][R18.64] ;  /* 0x00000004121a7981 */ /* 0x000ea8000c1e1900 */
[----:B------:R-:W2:Y:S01]  /*0bf0*/  LDG.E R17, desc[UR4][R16.64] ;  /* 0x0000000410117981 */ /* 0x000ea2000c1e1900 */
[----:B------:R-:W-:Y:S02]  /*0c00*/  VIADD R3, R3, 0x10 ;  /* 0x0000001003037836 */ /* 0x000fe40000000000 */
[----:B------:R-:W-:Y:S01]  /*0c10*/  IMAD R2, R0, 0x4, R2 ;  /* 0x0000000400027824 */ /* 0x000fe200078e0202 */
[----:B---3--:R-:W-:-:S02]  /*0c20*/  IADD3 R21, PT, PT, R23, R24, R21 ;  /* 0x0000001817157210 */ /* 0x008fc40007ffe015 */
[--C-:B-----5:R-:W-:Y:S02]  /*0c30*/  IADD3 R20, P1, P2, R9, R20, R7.reuse ;  /* 0x0000001409147210 */ /* 0x120fe40007a3e007 */
[----:B------:R-:W-:Y:S02]  /*0c40*/  SHF.R.S32.HI R7, RZ, 0x1f, R7 ;  /* 0x0000001fff077819 */ /* 0x000fe40000011407 */
[----:B------:R-:W-:-:S04]  /*0c50*/  SHF.R.S32.HI R9, RZ, 0x1f, R9 ;  /* 0x0000001fff097819 */ /* 0x000fc80000011409 */
[----:B------:R-:W-:Y:S02]  /*0c60*/  IADD3.X R22, PT, PT, R9, R22, R7, P1, P2 ;  /* 0x0000001609167210 */ /* 0x000fe40000fe4407 */
[----:B------:R-:W-:Y:S02]  /*0c70*/  ISETP.GE.AND P1, PT, R3, -0xc, PT ;  /* 0xfffffff40300780c */ /* 0x000fe40003f26270 */
[----:B----4-:R-:W-:Y:S02]  /*0c80*/  IADD3 R25, PT, PT, R10, R25, R21 ;  /* 0x000000190a197210 */ /* 0x010fe40007ffe015 */
[--C-:B--2---:R-:W-:Y:S02]  /*0c90*/  IADD3 R9, P2, P3, R17, R20, R26.reuse ;  /* 0x0000001411097210 */ /* 0x104fe40007b5e01a */
[----:B------:R-:W-:Y:S02]  /*0ca0*/  SHF.R.S32.HI R26, RZ, 0x1f, R26 ;  /* 0x0000001fff1a7819 */ /* 0x000fe4000001141a */
[----:B------:R-:W-:Y:S01]  /*0cb0*/  SHF.R.S32.HI R7, RZ, 0x1f, R17 ;  /* 0x0000001fff077819 */ /* 0x000fe20000011411 */
[----:B------:R-:W-:-:S02]  /*0cc0*/  IMAD R20, R0, 0x4, R6 ;  /* 0x0000000400147824 */ /* 0x000fc400078e0206 */
[C---:B------:R-:W-:Y:S01]  /*0cd0*/  IMAD R6, R0.reuse, 0x4, R5 ;  /* 0x0000000400067824 */ /* 0x040fe200078e0205 */
[----:B------:R-:W-:Y:S02]  /*0ce0*/  IADD3.X R21, PT, PT, R7, R22, R26, P2, P3 ;  /* 0x0000001607157210 */ /* 0x000fe400017e641a */
[----:B------:R-:W-:Y:S01]  /*0cf0*/  LEA R7, R0, R8, 0x2 ;  /* 0x0000000800077211 */ /* 0x000fe200078e10ff */
[----:B------:R-:W-:Y:S06]  /*0d00*/  @!P1 BRA `(.L_x_41) ;  /* 0xfffffff400cc9947 */ /* 0x000fec000383ffff */
.L_x_40:
[----:B------:R-:W-:Y:S05]  /*0d10*/  BSYNC.RECONVERGENT B4 ;  /* 0x0000000000047941 */ /* 0x000fea0003800200 */
.L_x_39:
[----:B------:R-:W-:Y:S01]  /*0d20*/  IMAD.MOV R5, RZ, RZ, -R3 ;  /* 0x000000ffff057224 */ /* 0x000fe200078e0a03 */
[----:B------:R-:W-:Y:S04]  /*0d30*/  BSSY.RECONVERGENT B4, `(.L_x_42) ;  /* 0x000004b000047945 */ /* 0x000fe80003800200 */
[----:B------:R-:W-:-:S13]  /*0d40*/  ISETP.GT.AND P1, PT, R5, 0x4, PT ;  /* 0x000000040500780c */ /* 0x000fda0003f24270 */
[----:B------:R-:W-:Y:S05]  /*0d50*/  @!P1 BRA `(.L_x_43) ;  /* 0x0000000400209947 */ /* 0x000fea0003800000 */
[----:B------:R-:W2:Y:S01]  /*0d60*/  LDC.64 R10, c[0x0][0x388] ;  /* 0x0000e200ff0a7b82 */ /* 0x000ea20000000a00 */
[----:B------:R-:W-:Y:S01]  /*0d70*/  IADD3 R29, PT, PT, R2, 0x1, RZ ;  /* 0x00000001021d7810 */ /* 0x000fe20007ffe0ff */
[----:B------:R-:W-:-:S04]  /*0d80*/  VIADD R23, R6, 0x1 ;  /* 0x0000000106177836 */ /* 0x000fc80000000000 */
[----:B--2---:R-:W-:-:S04]  /*0d90*/  IMAD.WIDE.U32 R18, R23, 0x4, R10 ;  /* 0x0000000417127825 */ /* 0x004fc800078e000a */
[----:B------:R-:W-:Y:S01]  /*0da0*/  IMAD.WIDE.U32 R16, R29, 0x4, R10 ;  /* 0x000000041d107825 */ /* 0x000fe200078e000a */
[----:B------:R2:W3:Y:S04]  /*0db0*/  LDG.E R8, desc[UR4][R18.64] ;  /* 0x0000000412087981 */ /* 0x0004e8000c1e1900 */
[----:B------:R-:W3:Y:S01]  /*0dc0*/  LDG.E R5, desc[UR4][R16.64] ;  /* 0x0000000410057981 */ /* 0x000ee2000c1e1900 */
[----:B------:R-:W-:-:S04]  /*0dd0*/  VIADD R28, R20, 0x1 ;  /* 0x00000001141c7836 */ /* 0x000fc80000000000 */
[----:B------:R-:W-:Y:S01]  /*0de0*/  IMAD.WIDE.U32 R26, R28, 0x4, R10 ;  /* 0x000000041c1a7825 */ /* 0x000fe200078e000a */
[----:B--2---:R-:W2:Y:S04]  /*0df0*/  LDC.64 R18, c[0x0][0x390] ;  /* 0x0000e400ff127b82 */ /* 0x004ea80000000a00 */
[----:B------:R4:W5:Y:S02]  /*0e00*/  LDG.E R24, desc[UR4][R26.64] ;  /* 0x000000041a187981 */ /* 0x000964000c1e1900 */
[----:B----4-:R-:W-:Y:S02]  /*0e10*/  VIADD R27, R7, 0x1 ;  /* 0x00000001071b7836 */ /* 0x010fe40000000000 */
[----:B--2---:R-:W-:-:S04]  /*0e20*/  IMAD.WIDE.U32 R22, R23, 0x4, R18 ;  /* 0x0000000417167825 */ /* 0x004fc800078e0012 */
[----:B------:R-:W-:-:S05]  /*0e30*/  IMAD.WIDE.U32 R16, R29, 0x4, R18 ;  /* 0x000000041d107825 */ /* 0x000fca00078e0012 */
[----:B------:R2:W4:Y:S02]  /*0e40*/  LDG.E R26, desc[UR4][R16.64] ;  /* 0x00000004101a7981 */ /* 0x000524000c1e1900 */
[----:B--2---:R-:W-:Y:S01]  /*0e50*/  IMAD.WIDE.U32 R16, R28, 0x4, R18 ;  /* 0x000000041c107825 */ /* 0x004fe200078e0012 */
[----:B---3--:R-:W-:Y:S02]  /*0e60*/  IADD3 R5, PT, PT, R5, R8, R25 ;  /* 0x0000000805057210 */ /* 0x008fe40007ffe019 */
[----:B------:R2:W4:Y:S04]  /*0e70*/  LDG.E R8, desc[UR4][R22.64] ;  /* 0x0000000416087981 */ /* 0x000528000c1e1900 */
[----:B------:R3:W5:Y:S01]  /*0e80*/  LDG.E R25, desc[UR4][R16.64] ;  /* 0x0000000410197981 */ /* 0x000762000c1e1900 */
[----:B--2---:R-:W-:-:S06]  /*0e90*/  IMAD.WIDE.U32 R22, R27, 0x4, R18 ;  /* 0x000000041b167825 */ /* 0x004fcc00078e0012 */
[----:B------:R5:W2:Y:S01]  /*0ea0*/  LDG.E R22, desc[UR4][R22.64] ;  /* 0x0000000416167981 */ /* 0x000aa2000c1e1900 */
[----:B---3--:R-:W-:-:S05]  /*0eb0*/  IMAD.WIDE.U32 R16, R27, 0x4, R10 ;  /* 0x000000041b107825 */ /* 0x008fca00078e000a */
[----:B------:R3:W3:Y:S01]  /*0ec0*/  LDG.E R28, desc[UR4][R16.64] ;  /* 0x00000004101c7981 */ /* 0x0006e2000c1e1900 */
[C---:B------:R-:W-:Y:S02]  /*0ed0*/  IMAD R2, R0.reuse, 0x4, R2 ;  /* 0x0000000400027824 */ /* 0x040fe400078e0202 */
[C---:B------:R-:W-:Y:S02]  /*0ee0*/  IMAD R6, R0.reuse, 0x4, R6 ;  /* 0x0000000400067824 */ /* 0x040fe400078e0206 */
[----:B------:R-:W-:Y:S01]  /*0ef0*/  IMAD R7, R0, 0x4, R7 ;  /* 0x0000000400077824 */ /* 0x000fe200078e0207 */
[--C-:B----4-:R-:W-:Y:S02]  /*0f00*/  IADD3 R9, P0, P1, R26, R9, R8.reuse ;  /* 0x000000091a097210 */ /* 0x110fe4000791e008 */
[----:B------:R-:W-:Y:S02]  /*0f10*/  SHF.R.S32.HI R8, RZ, 0x1f, R8 ;  /* 0x0000001fff087819 */ /* 0x000fe40000011408 */
[----:B------:R-:W-:-:S02]  /*0f20*/  SHF.R.S32.HI R26, RZ, 0x1f, R26 ;  /* 0x0000001fff1a7819 */ /* 0x000fc4000001141a */
[--C-:B-----5:R-:W-:Y:S02]  /*0f30*/  SHF.R.S32.HI R23, RZ, 0x1f, R25.reuse ;  /* 0x0000001fff177819 */ /* 0x120fe40000011419 */
[----:B------:R-:W-:Y:S02]  /*0f40*/  IADD3.X R26, PT, PT, R26, R21, R8, P0, P1 ;  /* 0x000000151a1a7210 */ /* 0x000fe400007e2408 */
[----:B------:R-:W-:Y:S02]  /*0f50*/  IADD3 R8, PT, PT, R6, 0x1, RZ ;  /* 0x0000000106087810 */ /* 0x000fe40007ffe0ff */
[----:B--2---:R-:W-:Y:S01]  /*0f60*/  IADD3 R9, P0, P1, R22, R9, R25 ;  /* 0x0000000916097210 */ /* 0x004fe2000791e019 */
[----:B------:R-:W-:Y:S01]  /*0f70*/  VIADD R25, R2, 0x1 ;  /* 0x0000000102197836 */ /* 0x000fe20000000000 */
[----:B------:R-:W-:-:S03]  /*0f80*/  SHF.R.S32.HI R22, RZ, 0x1f, R22 ;  /* 0x0000001fff167819 */ /* 0x000fc60000011416 */
[----:B---3--:R-:W-:Y:S01]  /*0f90*/  IMAD.WIDE.U32 R16, R25, 0x4, R10 ;  /* 0x0000000419107825 */ /* 0x008fe200078e000a */
[----:B------:R-:W-:-:S04]  /*0fa0*/  IADD3.X R22, PT, PT, R22, R26, R23, P0, P1 ;  /* 0x0000001a16167210 */ /* 0x000fc800007e2417 */
[----:B------:R2:W3:Y:S01]  /*0fb0*/  LDG.E R23, desc[UR4][R16.64] ;  /* 0x0000000410177981 */ /* 0x0004e2000c1e1900 */
[----:B------:R-:W-:Y:S01]  /*0fc0*/  IADD3 R21, PT, PT, R28, R24, R5 ;  /* 0x000000181c157210 */ /* 0x000fe20007ffe005 */
[----:B------:R-:W-:Y:S02]  /*0fd0*/  IMAD R5, R0, 0x4, R20 ;  /* 0x0000000400057824 */ /* 0x000fe400078e0214 */
[----:B------:R-:W-:-:S04]  /*0fe0*/  IMAD.WIDE.U32 R28, R8, 0x4, R10 ;  /* 0x00000004081c7825 */ /* 0x000fc800078e000a */
[--C-:B--2---:R-:W-:Y:S01]  /*0ff0*/  IMAD.WIDE.U32 R16, R8, 0x4, R18.reuse ;  /* 0x0000000408107825 */ /* 0x104fe200078e0012 */
[----:B------:R-:W-:Y:S01]  /*1000*/  IADD3 R26, PT, PT, R7, 0x1, RZ ;  /* 0x00000001071a7810 */ /* 0x000fe20007ffe0ff */
[----:B------:R-:W3:Y:S04]  /*1010*/  LDG.E R24, desc[UR4][R28.64] ;  /* 0x000000041c187981 */ /* 0x000ee8000c1e1900 */
[----:B------:R2:W4:Y:S01]  /*1020*/  LDG.E R8, desc[UR4][R16.64] ;  /* 0x0000000410087981 */ /* 0x000522000c1e1900 */
[----:B------:R-:W-:Y:S02]  /*1030*/  VIADD R27, R5, 0x1 ;  /* 0x00000001051b7836 */ /* 0x000fe40000000000 */
[----:B--2---:R-:W-:-:S05]  /*1040*/  IMAD.WIDE.U32 R16, R25, 0x4, R18 ;  /* 0x0000000419107825 */ /* 0x004fca00078e0012 */
[----:B------:R2:W4:Y:S01]  /*1050*/  LDG.E R25, desc[UR4][R16.64] ;  /* 0x0000000410197981 */ /* 0x000522000c1e1900 */
[----:B------:R-:W-:-:S04]  /*1060*/  IMAD.WIDE.U32 R28, R27, 0x4, R10 ;  /* 0x000000041b1c7825 */ /* 0x000fc800078e000a */
[C---:B------:R-:W-:Y:S01]  /*1070*/  IMAD.WIDE.U32 R10, R26.reuse, 0x4, R10 ;  /* 0x000000041a0a7825 */ /* 0x040fe200078e000a */
[----:B------:R-:W5:Y:S03]  /*1080*/  LDG.E R20, desc[UR4][R28.64] ;  /* 0x000000041c147981 */ /* 0x000f66000c1e1900 */
[--C-:B--2---:R-:W-:Y:S02]  /*1090*/  IMAD.WIDE.U32 R16, R27, 0x4, R18.reuse ;  /* 0x000000041b107825 */ /* 0x104fe400078e0012 */
[----:B------:R-:W5:Y:S02]  /*10a0*/  LDG.E R11, desc[UR4][R10.64] ;  /* 0x000000040a0b7981 */ /* 0x000f64000c1e1900 */
[----:B------:R-:W-:Y:S02]  /*10b0*/  IMAD.WIDE.U32 R18, R26, 0x4, R18 ;  /* 0x000000041a127825 */ /* 0x000fe400078e0012 */
[----:B------:R-:W2:Y:S04]  /*10c0*/  LDG.E R26, desc[UR4][R16.64] ;  /* 0x00000004101a7981 */ /* 0x000ea8000c1e1900 */
[----:B------:R-:W2:Y:S01]  /*10d0*/  LDG.E R19, desc[UR4][R18.64] ;  /* 0x0000000412137981 */ /* 0x000ea2000c1e1900 */
[----:B------:R-:W-:Y:S01]  /*10e0*/  VIADD R3, R3, 0x8 ;  /* 0x0000000803037836 */ /* 0x000fe20000000000 */
[C---:B------:R-:W-:Y:S01]  /*10f0*/  LEA R2, R0.reuse, R2, 0x2 ;  /* 0x0000000200027211 */ /* 0x040fe200078e10ff */
[----:B------:R-:W-:-:S02]  /*1100*/  IMAD R7, R0, 0x4, R7 ;  /* 0x0000000400077824 */ /* 0x000fc400078e0207 */
[----:B------:R-:W-:Y:S01]  /*1110*/  IMAD R6, R0, 0x4, R6 ;  /* 0x0000000400067824 */ /* 0x000fe200078e0206 */
[----:B---3--:R-:W-:Y:S02]  /*1120*/  IADD3 R21, PT, PT, R23, R24, R21 ;  /* 0x0000001817157210 */ /* 0x008fe40007ffe015 */
[--C-:B----4-:R-:W-:Y:S02]  /*1130*/  IADD3 R27, P0, P1, R25, R9, R8.reuse ;  /* 0x00000009191b7210 */ /* 0x110fe4000791e008 */
[----:B------:R-:W-:Y:S02]  /*1140*/  SHF.R.S32.HI R9, RZ, 0x1f, R8 ;  /* 0x0000001fff097819 */ /* 0x000fe40000011408 */
[----:B------:R-:W-:-:S04]  /*1150*/  SHF.R.S32.HI R25, RZ, 0x1f, R25 ;  /* 0x0000001fff197819 */ /* 0x000fc80000011419 */
[----:B------:R-:W-:Y:S02]  /*1160*/  IADD3.X R22, PT, PT, R25, R22, R9, P0, P1 ;  /* 0x0000001619167210 */ /* 0x000fe400007e2409 */
[----:B------:R-:W-:Y:S02]  /*1170*/  PLOP3.LUT P0, PT, PT, PT, PT, 0x8, 0x80 ;  /* 0x000000000080781c */ /* 0x000fe40003f0e170 */
[----:B-----5:R-:W-:Y:S01]  /*1180*/  IADD3 R25, PT, PT, R11, R20, R21 ;  /* 0x000000140b197210 */ /* 0x020fe20007ffe015 */
[----:B------:R-:W-:Y:S01]  /*1190*/  IMAD R20, R0, 0x4, R5 ;  /* 0x0000000400147824 */ /* 0x000fe200078e0205 */
[--C-:B--2---:R-:W-:Y:S02]  /*11a0*/  IADD3 R9, P1, P2, R19, R27, R26.reuse ;  /* 0x0000001b13097210 */ /* 0x104fe40007a3e01a */
[----:B------:R-:W-:Y:S02]  /*11b0*/  SHF.R.S32.HI R26, RZ, 0x1f, R26 ;  /* 0x0000001fff1a7819 */ /* 0x000fe4000001141a */
[----:B------:R-:W-:-:S04]  /*11c0*/  SHF.R.S32.HI R23, RZ, 0x1f, R19 ;  /* 0x0000001fff177819 */ /* 0x000fc80000011413 */
[----:B------:R-:W-:-:S07]  /*11d0*/  IADD3.X R21, PT, PT, R23, R22, R26, P1, P2 ;  /* 0x0000001617157210 */ /* 0x000fce0000fe441a */
.L_x_43:
[----:B------:R-:W-:Y:S05]  /*11e0*/  BSYNC.RECONVERGENT B4 ;  /* 0x0000000000047941 */ /* 0x000fea0003800200 */
.L_x_42:
[----:B------:R-:W-:-:S13]  /*11f0*/  ISETP.NE.OR P0, PT, R3, RZ, P0 ;  /* 0x000000ff0300720c */ /* 0x000fda0000705670 */
[----:B------:R-:W-:Y:S05]  /*1200*/  @!P0 BREAK.RELIABLE B0 ;  /* 0x0000000000008942 */ /* 0x000fea0003800100 */
[----:B------:R-:W-:Y:S05]  /*1210*/  @!P0 BRA `(.L_x_44) ;  /* 0x0000000000988947 */ /* 0x000fea0003800000 */
.L_x_38:
[----:B------:R-:W-:Y:S05]  /*1220*/  BSYNC.RELIABLE B0 ;  /* 0x0000000000007941 */ /* 0x000fea0003800100 */
.L_x_37:
[----:B------:R-:W-:Y:S02]  /*1230*/  VIADD R11, R6, 0x1 ;  /* 0x00000001060b7836 */ /* 0x000fe40000000000 */
[----:B------:R-:W-:Y:S02]  /*1240*/  VIADD R29, R2, 0x1 ;  /* 0x00000001021d7836 */ /* 0x000fe40000000000 */
[----:B0-----:R-:W-:-:S04]  /*1250*/  IMAD.WIDE.U32 R18, R11, 0x4, R12 ;  /* 0x000000040b127825 */ /* 0x001fc800078e000c */
[--C-:B-1----:R-:W-:Y:S01]  /*1260*/  IMAD.WIDE.U32 R10, R11, 0x4, R14.reuse ;  /* 0x000000040b0a7825 */ /* 0x102fe200078e000e */
[----:B------:R0:W2:Y:S03]  /*1270*/  LDG.E R8, desc[UR4][R18.64] ;  /* 0x0000000412087981 */ /* 0x0000a6000c1e1900 */
[----:B------:R-:W-:Y:S01]  /*1280*/  IMAD.WIDE.U32 R16, R29, 0x4, R14 ;  /* 0x000000041d107825 */ /* 0x000fe200078e000e */
[----:B------:R1:W3:Y:S04]  /*1290*/  LDG.E R24, desc[UR4][R10.64] ;  /* 0x000000040a187981 */ /* 0x0002e8000c1e1900 */
[----:B------:R4:W3:Y:S01]  /*12a0*/  LDG.E R5, desc[UR4][R16.64] ;  /* 0x0000000410057981 */ /* 0x0008e2000c1e1900 */
[----:B------:R-:W-:-:S02]  /*12b0*/  VIADD R27, R7, 0x1 ;  /* 0x00000001071b7836 */ /* 0x000fc40000000000 */
[----:B------:R-:W-:Y:S02]  /*12c0*/  VIADD R23, R20, 0x1 ;  /* 0x0000000114177836 */ /* 0x000fe40000000000 */
[----:B0-----:R-:W-:-:S04]  /*12d0*/  IMAD.WIDE.U32 R18, R29, 0x4, R12 ;  /* 0x000000041d127825 */ /* 0x001fc800078e000c */
[--C-:B-1----:R-:W-:Y:S01]  /*12e0*/  IMAD.WIDE.U32 R10, R23, 0x4, R14.reuse ;  /* 0x00000004170a7825 */ /* 0x102fe200078e000e */
[----:B------:R-:W2:Y:S03]  /*12f0*/  LDG.E R28, desc[UR4][R18.64] ;  /* 0x00000004121c7981 */ /* 0x000ea6000c1e1900 */
[----:B----4-:R-:W-:Y:S01]  /*1300*/  IMAD.WIDE.U32 R16, R27, 0x4, R14 ;  /* 0x000000041b107825 */ /* 0x010fe200078e000e */
[----:B------:R-:W4:Y:S03]  /*1310*/  LDG.E R29, desc[UR4][R10.64] ;  /* 0x000000040a1d7981 */ /* 0x000f26000c1e1900 */
[--C-:B------:R-:W-:Y:S02]  /*1320*/  IMAD.WIDE.U32 R22, R23, 0x4, R12.reuse ;  /* 0x0000000417167825 */ /* 0x100fe400078e000c */
[----:B------:R-:W5:Y:S02]  /*1330*/  LDG.E R16, desc[UR4][R16.64] ;  /* 0x0000000410107981 */ /* 0x000f64000c1e1900 */
[----:B------:R-:W-:-:S02]  /*1340*/  IMAD.WIDE.U32 R26, R27, 0x4, R12 ;  /* 0x000000041b1a7825 */ /* 0x000fc400078e000c */
[----:B------:R-:W5:Y:S04]  /*1350*/  LDG.E R22, desc[UR4][R22.64] ;  /* 0x0000000416167981 */ /* 0x000f68000c1e1900 */
[----:B------:R-:W5:Y:S01]  /*1360*/  LDG.E R26, desc[UR4][R26.64] ;  /* 0x000000041a1a7981 */ /* 0x000f62000c1e1900 */
[----:B------:R-:W-:Y:S01]  /*1370*/  IADD3 R3, PT, PT, R3, 0x4, RZ ;  /* 0x0000000403037810 */ /* 0x000fe20007ffe0ff */
[C---:B------:R-:W-:Y:S02]  /*1380*/  IMAD R20, R0.reuse, 0x4, R20 ;  /* 0x0000000400147824 */ /* 0x040fe400078e0214 */
[C---:B------:R-:W-:Y:S02]  /*1390*/  IMAD R7, R0.reuse, 0x4, R7 ;  /* 0x0000000400077824 */ /* 0x040fe400078e0207 */
[----:B------:R-:W-:-:S02]  /*13a0*/  IMAD R6, R0, 0x4, R6 ;  /* 0x0000000400067824 */ /* 0x000fc400078e0206 */
[----:B------:R-:W-:Y:S01]  /*13b0*/  IMAD R2, R0, 0x4, R2 ;  /* 0x0000000400027824 */ /* 0x000fe200078e0202 */
[--C-:B---3--:R-:W-:Y:S02]  /*13c0*/  IADD3 R9, P0, P1, R5, R9, R24.reuse ;  /* 0x0000000905097210 */ /* 0x108fe4000791e018 */
[----:B------:R-:W-:Y:S02]  /*13d0*/  SHF.R.S32.HI R24, RZ, 0x1f, R24 ;  /* 0x0000001fff187819 */ /* 0x000fe40000011418 */
[----:B------:R-:W-:-:S04]  /*13e0*/  SHF.R.S32.HI R5, RZ, 0x1f, R5 ;  /* 0x0000001fff057819 */ /* 0x000fc80000011405 */
[----:B------:R-:W-:Y:S02]  /*13f0*/  IADD3.X R5, PT, PT, R5, R21, R24, P0, P1 ;  /* 0x0000001505057210 */ /* 0x000fe400007e2418 */
[----:B------:R-:W-:Y:S02]  /*1400*/  ISETP.NE.AND P0, PT, R3, RZ, PT ;  /* 0x000000ff0300720c */ /* 0x000fe40003f05270 */
[----:B--2---:R-:W-:Y:S02]  /*1410*/  IADD3 R25, PT, PT, R28, R8, R25 ;  /* 0x000000081c197210 */ /* 0x004fe40007ffe019 */
[--C-:B----4-:R-:W-:Y:S02]  /*1420*/  SHF.R.S32.HI R21, RZ, 0x1f, R29.reuse ;  /* 0x0000001fff157819 */ /* 0x110fe4000001141d */
[----:B-----5:R-:W-:Y:S02]  /*1430*/  IADD3 R9, P1, P2, R16, R9, R29 ;  /* 0x0000000910097210 */ /* 0x020fe40007a3e01d */
[----:B------:R-:W-:-:S04]  /*1440*/  SHF.R.S32.HI R16, RZ, 0x1f, R16 ;  /* 0x0000001fff107819 */ /* 0x000fc80000011410 */
[----:B------:R-:W-:Y:S02]  /*1450*/  IADD3.X R21, PT, PT, R16, R5, R21, P1, P2 ;  /* 0x0000000510157210 */ /* 0x000fe40000fe4415 */
[----:B------:R-:W-:Y:S01]  /*1460*/  IADD3 R25, PT, PT, R26, R22, R25 ;  /* 0x000000161a197210 */ /* 0x000fe20007ffe019 */
[----:B------:R-:W-:Y:S06]  /*1470*/  @P0 BRA `(.L_x_37) ;  /* 0xfffffffc006c0947 */ /* 0x000fec000383ffff */
.L_x_44:
[----:B------:R-:W-:Y:S05]  /*1480*/  BSYNC.RECONVERGENT B1 ;  /* 0x0000000000017941 */ /* 0x000fea0003800200 */
.L_x_36:
[----:B------:R-:W-:-:S07]  /*1490*/  IADD3 R2, PT, PT, R6, 0x1, RZ ;  /* 0x0000000106027810 */ /* 0x000fce0007ffe0ff */
.L_x_35:
[----:B------:R-:W-:Y:S05]  /*14a0*/  BSYNC.RECONVERGENT B2 ;  /* 0x0000000000027941 */ /* 0x000fea0003800200 */
.L_x_34:
[----:B------:R-:W-:Y:S01]  /*14b0*/  ISETP.NE.AND P0, PT, R4, RZ, PT ;  /* 0x000000ff0400720c */ /* 0x000fe20003f05270 */
[----:B------:R-:W-:-:S12]  /*14c0*/  BSSY.RECONVERGENT B0, `(.L_x_45) ;  /* 0x0000011000007945 */ /* 0x000fd80003800200 */
[----:B------:R-:W-:Y:S05]  /*14d0*/  @!P0 BRA `(.L_x_46) ;  /* 0x00000000003c8947 */ /* 0x000fea0003800000 */
[----:B------:R-:W-:Y:S02]  /*14e0*/  IMAD.MOV R8, RZ, RZ, -R4 ;  /* 0x000000ffff087224 */ /* 0x000fe400078e0a04 */
[----:B------:R-:W-:-:S07]  /*14f0*/  IMAD.WIDE.U32 R2, R2, 0x4, RZ ;  /* 0x0000000402027825 */ /* 0x000fce00078e00ff */
.L_x_47:
[C---:B------:R-:W-:Y:S02]  /*1500*/  IADD3 R6, P1, PT, R2.reuse, UR10, RZ ;  /* 0x0000000a02067c10 */ /* 0x040fe4000ff3e0ff */
[----:B------:R-:W-:Y:S02]  /*1510*/  IADD3 R4, P0, PT, R2, UR8, RZ ;  /* 0x0000000802047c10 */ /* 0x000fe4000ff1e0ff */
[C---:B------:R-:W-:Y:S02]  /*1520*/  IADD3.X R7, PT, PT, R3.reuse, UR11, RZ, P1, !PT ;  /* 0x0000000b03077c10 */ /* 0x040fe40008ffe4ff */
[----:B------:R-:W-:-:S03]  /*1530*/  IADD3.X R5, PT, PT, R3, UR9, RZ, P0, !PT ;  /* 0x0000000903057c10 */ /* 0x000fc600087fe4ff */
[----:B------:R-:W2:Y:S04]  /*1540*/  LDG.E R6, desc[UR4][R6.64] ;  /* 0x0000000406067981 */ /* 0x000ea8000c1e1900 */
[----:B------:R-:W3:Y:S01]  /*1550*/  LDG.E R4, desc[UR4][R4.64] ;  /* 0x0000000404047981 */ /* 0x000ee2000c1e1900 */
[----:B------:R-:W-:Y:S02]  /*1560*/  VIADD R8, R8, 0x1 ;  /* 0x0000000108087836 */ /* 0x000fe40000000000 */
[----:B------:R-:W-:-:S03]  /*1570*/  IMAD.WIDE.U32 R2, R0, 0x4, R2 ;  /* 0x0000000400027825 */ /* 0x000fc600078e0002 */
[----:B------:R-:W-:Y:S02]  /*1580*/  ISETP.NE.AND P0, PT, R8, RZ, PT ;  /* 0x000000ff0800720c */ /* 0x000fe40003f05270 */
[----:B--2---:R-:W-:Y:S01]  /*1590*/  IADD3 R9, P1, PT, R6, R9, RZ ;  /* 0x0000000906097210 */ /* 0x004fe20007f3e0ff */
[----:B---3--:R-:W-:-:S03]  /*15a0*/  IMAD.IADD R25, R4, 0x1, R25 ;  /* 0x0000000104197824 */ /* 0x008fc600078e0219 */
[----:B------:R-:W-:-:S07]  /*15b0*/  LEA.HI.X.SX32 R21, R6, R21, 0x1, P1 ;  /* 0x0000001506157211 */ /* 0x000fce00008f0eff */
[----:B------:R-:W-:Y:S05]  /*15c0*/  @P0 BRA `(.L_x_47) ;  /* 0xfffffffc00cc0947 */ /* 0x000fea000383ffff */
.L_x_46:
[----:B------:R-:W-:Y:S05]  /*15d0*/  BSYNC.RECONVERGENT B0 ;  /* 0x0000000000007941 */ /* 0x000fea0003800200 */
.L_x_45:
[----:B------:R-:W-:Y:S02]  /*15e0*/  IMAD.MOV.U32 R20, RZ, RZ, R9 ;  /* 0x000000ffff147224 */ /* 0x000fe400078e0009 */
[----:B------:R-:W-:Y:S01]  /*15f0*/  HFMA2 R2, -RZ, RZ, 0, 5.9604644775390625e-08 ;  /* 0x00000001ff027431 */ /* 0x000fe200000001ff */
[----:B0-----:R-:W0:Y:S01]  /*1600*/  I2F.F64 R12, R25 ;  /* 0x00000019000c7312 */ /* 0x001e220000201c00 */
[----:B------:R-:W-:Y:S07]  /*1610*/  BSSY.RECONVERGENT B0, `(.L_x_33) ;  /* 0x0000013000007945 */ /* 0x000fee0003800200 */
[----:B------:R-:W2:Y:S01]  /*1620*/  I2F.F64.S64 R4, R20 ;  /* 0x0000001400047312 */ /* 0x000ea20000301c00 */
[----:B0-----:R-:W-:-:S07]  /*1630*/  FSETP.GEU.AND P1, PT, |R13|, 6.5827683646048100446e-37, PT ;  /* 0x036000000d00780b */ /* 0x001fce0003f2e200 */
[----:B--2---:R-:W0:Y:S02]  /*1640*/  MUFU.RCP64H R3, R5 ;  /* 0x0000000500037308 */ /* 0x004e240000001800 */
[----:B0-----:R-:W-:-:S08]  /*1650*/  DFMA R6, -R4, R2, 1 ;  /* 0x3ff000000406742b */ /* 0x001fd00000000102 */
[----:B------:R-:W-:-:S08]  /*1660*/  DFMA R6, R6, R6, R6 ;  /* 0x000000060606722b */ /* 0x000fd00000000006 */
[----:B------:R-:W-:-:S08]  /*1670*/  DFMA R6, R2, R6, R2 ;  /* 0x000000060206722b */ /* 0x000fd00000000002 */
[----:B------:R-:W-:-:S08]  /*1680*/  DFMA R2, -R4, R6, 1 ;  /* 0x3ff000000402742b */ /* 0x000fd00000000106 */
[----:B------:R-:W-:-:S08]  /*1690*/  DFMA R2, R6, R2, R6 ;  /* 0x000000020602722b */ /* 0x000fd00000000006 */
[----:B------:R-:W-:-:S08]  /*16a0*/  DMUL R6, R12, R2 ;  /* 0x000000020c067228 */ /* 0x000fd00000000000 */
[----:B------:R-:W-:-:S08]  /*16b0*/  DFMA R8, -R4, R6, R12 ;  /* 0x000000060408722b */ /* 0x000fd0000000010c */
[----:B------:R-:W-:-:S10]  /*16c0*/  DFMA R2, R2, R8, R6 ;  /* 0x000000080202722b */ /* 0x000fd40000000006 */
[----:B------:R-:W-:-:S05]  /*16d0*/  FFMA R0, RZ, R5, R3 ;  /* 0x00000005ff007223 */ /* 0x000fca0000000003 */
[----:B------:R-:W-:-:S13]  /*16e0*/  FSETP.GT.AND P0, PT, |R0|, 1.469367938527859385e-39, PT ;  /* 0x001000000000780b */ /* 0x000fda0003f04200 */
[----:B------:R-:W-:Y:S05]  /*16f0*/  @P0 BRA P1, `(.L_x_48) ;  /* 0x0000000000100947 */ /* 0x000fea0000800000 */
[----:B------:R-:W-:-:S07]  /*1700*/  MOV R0, 0x1720 ;  /* 0x0000172000007802 */ /* 0x000fce0000000f00 */
[----:B-1----:R-:W-:Y:S05]  /*1710*/  CALL.REL.NOINC `($__internal_0_$__cuda_sm20_div_rn_f64_full) ;  /* 0x0000000000207944 */ /* 0x002fea0003c00000 */
[----:B------:R-:W-:Y:S02]  /*1720*/  IMAD.MOV.U32 R2, RZ, RZ, R8 ;  /* 0x000000ffff027224 */ /* 0x000fe400078e0008 */
[----:B------:R-:W-:-:S07]  /*1730*/  IMAD.MOV.U32 R3, RZ, RZ, R9 ;  /* 0x000000ffff037224 */ /* 0x000fce00078e0009 */
.L_x_48:
[----:B------:R-:W-:Y:S05]  /*1740*/  BSYNC.RECONVERGENT B0 ;  /* 0x0000000000007941 */ /* 0x000fea0003800200 */
.L_x_33:
[----:B------:R-:W-:Y:S05]  /*1750*/  BSYNC.RECONVERGENT B3 ;  /* 0x0000000000037941 */ /* 0x000fea0003800200 */
.L_x_32:
[----:B------:R-:W-:Y:S05]  /*1760*/  WARPSYNC.ALL ;  /* 0x0000000000007948 */ /* 0x000fea0003800000 */
[----:B------:R-:W0:Y:S02]  /*1770*/  LDC.64 R4, c[0x0][0x398] ;  /* 0x0000e600ff047b82 */ /* 0x000e240000000a00 */
[----:B0-----:R-:W-:Y:S01]  /*1780*/  STG.E.64 desc[UR4][R4.64], R2 ;  /* 0x0000000204007986 */ /* 0x001fe2000c101b04 */
[----:B------:R-:W-:Y:S05]  /*1790*/  EXIT ;  /* 0x000000000000794d */ /* 0x000fea0003800000 */
        .weak           $__internal_0_$__cuda_sm20_div_rn_f64_full
        .type           $__internal_0_$__cuda_sm20_div_rn_f64_full,@function
        .size           $__internal_0_$__cuda_sm20_div_rn_f64_full,(.L_x_72 - $__internal_0_$__cuda_sm20_div_rn_f64_full)
$__internal_0_$__cuda_sm20_div_rn_f64_full:
[C---:B------:R-:W-:Y:S01]  /*17a0*/  FSETP.GEU.AND P0, PT, |R5|.reuse, 1.469367938527859385e-39, PT ;  /* 0x001000000500780b */ /* 0x040fe20003f0e200 */
[----:B------:R-:W-:Y:S01]  /*17b0*/  IMAD.MOV.U32 R10, RZ, RZ, 0x1 ;  /* 0x00000001ff0a7424 */ /* 0x000fe200078e00ff */
[----:B------:R-:W-:Y:S01]  /*17c0*/  LOP3.LUT R2, R5, 0x800fffff, RZ, 0xc0, !PT ;  /* 0x800fffff05027812 */ /* 0x000fe200078ec0ff */
[----:B------:R-:W-:Y:S01]  /*17d0*/  IMAD.MOV.U32 R6, RZ, RZ, R12 ;  /* 0x000000ffff067224 */ /* 0x000fe200078e000c */
[----:B------:R-:W-:Y:S01]  /*17e0*/  MOV R7, R13 ;  /* 0x0000000d00077202 */ /* 0x000fe20000000f00 */
[----:B------:R-:W-:Y:S01]  /*17f0*/  BSSY.RECONVERGENT B1, `(.L_x_49) ;  /* 0x0000055000017945 */ /* 0x000fe20003800200 */
[----:B------:R-:W-:Y:S01]  /*1800*/  LOP3.LUT R3, R2, 0x3ff00000, RZ, 0xfc, !PT ;  /* 0x3ff0000002037812 */ /* 0x000fe200078efcff */
[----:B------:R-:W-:Y:S01]  /*1810*/  IMAD.MOV.U32 R2, RZ, RZ, R4 ;  /* 0x000000ffff027224 */ /* 0x000fe200078e0004 */
[C---:B------:R-:W-:Y:S02]  /*1820*/  FSETP.GEU.AND P2, PT, |R7|.reuse, 1.469367938527859385e-39, PT ;  /* 0x001000000700780b */ /* 0x040fe40003f4e200 */
[----:B------:R-:W-:-:S03]  /*1830*/  LOP3.LUT R8, R7, 0x7ff00000, RZ, 0xc0, !PT ;  /* 0x7ff0000007087812 */ /* 0x000fc600078ec0ff */
[----:B------:R-:W-:-:S06]  /*1840*/  @!P0 DMUL R2, R4, 8.98846567431157953865e+307 ;  /* 0x7fe0000004028828 */ /* 0x000fcc0000000000 */
[----:B------:R-:W0:Y:S02]  /*1850*/  MUFU.RCP64H R11, R3 ;  /* 0x00000003000b7308 */ /* 0x000e240000001800 */
[----:B------:R-:W-:-:S04]  /*1860*/  @!P2 LOP3.LUT R9, R5, 0x7ff00000, RZ, 0xc0, !PT ;  /* 0x7ff000000509a812 */ /* 0x000fc800078ec0ff */
[----:B------:R-:W-:Y:S01]  /*1870*/  @!P2 ISETP.GE.U32.AND P3, PT, R8, R9, PT ;  /* 0x000000090800a20c */ /* 0x000fe20003f66070 */
[----:B------:R-:W-:Y:S01]  /*1880*/  IMAD.MOV.U32 R9, RZ, RZ, 0x1ca00000 ;  /* 0x1ca00000ff097424 */ /* 0x000fe200078e00ff */
[----:B0-----:R-:W-:-:S08]  /*1890*/  DFMA R12, R10, -R2, 1 ;  /* 0x3ff000000a0c742b */ /* 0x001fd00000000802 */
[----:B------:R-:W-:Y:S01]  /*18a0*/  DFMA R14, R12, R12, R12 ;  /* 0x0000000c0c0e722b */ /* 0x000fe2000000000c */
[----:B------:R-:W-:-:S04]  /*18b0*/  LOP3.LUT R13, R5, 0x7ff00000, RZ, 0xc0, !PT ;  /* 0x7ff00000050d7812 */ /* 0x000fc800078ec0ff */
[----:B------:R-:W-:-:S03]  /*18c0*/  ISETP.GE.U32.AND P1, PT, R8, R13, PT ;  /* 0x0000000d0800720c */ /* 0x000fc60003f26070 */
[----:B------:R-:W-:Y:S01]  /*18d0*/  DFMA R16, R10, R14, R10 ;  /* 0x0000000e0a10722b */ /* 0x000fe2000000000a */
[C---:B------:R-:W-:Y:S01]  /*18e0*/  @!P2 SEL R15, R9.reuse, 0x63400000, !P3 ;  /* 0x63400000090fa807 */ /* 0x040fe20005800000 */
[----:B------:R-:W-:Y:S01]  /*18f0*/  IMAD.MOV.U32 R10, RZ, RZ, R6 ;  /* 0x000000ffff0a7224 */ /* 0x000fe200078e0006 */
[----:B------:R-:W-:Y:S01]  /*1900*/  SEL R11, R9, 0x63400000, !P1 ;  /* 0x63400000090b7807 */ /* 0x000fe20004800000 */
[----:B------:R-:W-:Y:S01]  /*1910*/  @!P2 IMAD.MOV.U32 R14, RZ, RZ, RZ ;  /* 0x000000ffff0ea224 */ /* 0x000fe200078e00ff */
[--C-:B------:R-:W-:Y:S02]  /*1920*/  @!P2 LOP3.LUT R15, R15, 0x80000000, R7.reuse, 0xf8, !PT ;  /* 0x800000000f0fa812 */ /* 0x100fe400078ef807 */
[----:B------:R-:W-:Y:S01]  /*1930*/  LOP3.LUT R11, R11, 0x800fffff, R7, 0xf8, !PT ;  /* 0x800fffff0b0b7812 */ /* 0x000fe200078ef807 */
[----:B------:R-:W-:Y:S01]  /*1940*/  DFMA R18, R16, -R2, 1 ;  /* 0x3ff000001012742b */ /* 0x000fe20000000802 */
[----:B------:R-:W-:-:S06]  /*1950*/  @!P2 LOP3.LUT R15, R15, 0x100000, RZ, 0xfc, !PT ;  /* 0x001000000f0fa812 */ /* 0x000fcc00078efcff */
[----:B------:R-:W-:Y:S02]  /*1960*/  @!P2 DFMA R10, R10, 2, -R14 ;  /* 0x400000000a0aa82b */ /* 0x000fe4000000080e */
[----:B------:R-:W-:Y:S01]  /*1970*/  DFMA R14, R16, R18, R16 ;  /* 0x00000012100e722b */ /* 0x000fe20000000010 */
[----:B------:R-:W-:Y:S01]  /*1980*/  MOV R19, R8 ;  /* 0x0000000800137202 */ /* 0x000fe20000000f00 */
[----:B------:R-:W-:Y:S01]  /*1990*/  IMAD.MOV.U32 R18, RZ, RZ, R13 ;  /* 0x000000ffff127224 */ /* 0x000fe200078e000d */
[----:B------:R-:W-:-:S05]  /*19a0*/  @!P0 LOP3.LUT R18, R3, 0x7ff00000, RZ, 0xc0, !PT ;  /* 0x7ff0000003128812 */ /* 0x000fca00078ec0ff */
[----:B------:R-:W-:Y:S01]  /*19b0*/  @!P2 LOP3.LUT R19, R11, 0x7ff00000, RZ, 0xc0, !PT ;  /* 0x7ff000000b13a812 */ /* 0x000fe200078ec0ff */
[----:B------:R-:W-:Y:S01]  /*19c0*/  VIADD R21, R18, 0xffffffff ;  /* 0xffffffff12157836 */ /* 0x000fe20000000000 */
[----:B------:R-:W-:-:S03]  /*19d0*/  DMUL R16, R14, R10 ;  /* 0x0000000a0e107228 */ /* 0x000fc60000000000 */
[----:B------:R-:W-:-:S05]  /*19e0*/  VIADD R20, R19, 0xffffffff ;  /* 0xffffffff13147836 */ /* 0x000fca0000000000 */
[----:B------:R-:W-:Y:S01]  /*19f0*/  ISETP.GT.U32.AND P0, PT, R20, 0x7feffffe, PT ;  /* 0x7feffffe1400780c */ /* 0x000fe20003f04070 */
[----:B------:R-:W-:-:S03]  /*1a00*/  DFMA R12, R16, -R2, R10 ;  /* 0x80000002100c722b */ /* 0x000fc6000000000a */
[----:B------:R-:W-:-:S05]  /*1a10*/  ISETP.GT.U32.OR P0, PT, R21, 0x7feffffe, P0 ;  /* 0x7feffffe1500780c */ /* 0x000fca0000704470 */
[----:B------:R-:W-:-:S08]  /*1a20*/  DFMA R12, R14, R12, R16 ;  /* 0x0000000c0e0c722b */ /* 0x000fd00000000010 */
[----:B------:R-:W-:Y:S05]  /*1a30*/  @P0 BRA `(.L_x_50) ;  /* 0x00000000006c0947 */ /* 0x000fea0003800000 */
[----:B------:R-:W-:-:S04]  /*1a40*/  LOP3.LUT R7, R5, 0x7ff00000, RZ, 0xc0, !PT ;  /* 0x7ff0000005077812 */ /* 0x000fc800078ec0ff */
[CC--:B------:R-:W-:Y:S02]  /*1a50*/  VIADDMNMX R6, R8.reuse, -R7.reuse, 0xb9600000, !PT ;  /* 0xb960000008067446 */ /* 0x0c0fe40007800907 */
[----:B------:R-:W-:Y:S02]  /*1a60*/  ISETP.GE.U32.AND P0, PT, R8, R7, PT ;  /* 0x000000070800720c */ /* 0x000fe40003f06070 */
[----:B------:R-:W-:Y:S02]  /*1a70*/  VIMNMX R6, PT, PT, R6, 0x46a00000, PT ;  /* 0x46a0000006067848 */ /* 0x000fe40003fe0100 */
[----:B------:R-:W-:-:S05]  /*1a80*/  SEL R9, R9, 0x63400000, !P0 ;  /* 0x6340000009097807 */ /* 0x000fca0004000000 */
[----:B------:R-:W-:Y:S02]  /*1a90*/  IMAD.IADD R14, R6, 0x1, -R9 ;  /* 0x00000001060e7824 */ /* 0x000fe400078e0a09 */
[----:B------:R-:W-:-:S03]  /*1aa0*/  IMAD.MOV.U32 R6, RZ, RZ, RZ ;  /* 0x000000ffff067224 */ /* 0x000fc600078e00ff */
[----:B------:R-:W-:-:S06]  /*1ab0*/  IADD3 R7, PT, PT, R14, 0x7fe00000, RZ ;  /* 0x7fe000000e077810 */ /* 0x000fcc0007ffe0ff */
[----:B------:R-:W-:-:S10]  /*1ac0*/  DMUL R8, R12, R6 ;  /* 0x000000060c087228 */ /* 0x000fd40000000000 */
[----:B------:R-:W-:-:S13]  /*1ad0*/  FSETP.GTU.AND P0, PT, |R9|, 1.469367938527859385e-39, PT ;  /* 0x001000000900780b */ /* 0x000fda0003f0c200 */
[----:B------:R-:W-:Y:S05]  /*1ae0*/  @P0 BRA `(.L_x_51) ;  /* 0x0000000000940947 */ /* 0x000fea0003800000 */
[----:B------:R-:W-:Y:S01]  /*1af0*/  DFMA R2, R12, -R2, R10 ;  /* 0x800000020c02722b */ /* 0x000fe2000000000a */
[----:B------:R-:W-:-:S09]  /*1b00*/  IMAD.MOV.U32 R6, RZ, RZ, RZ ;  /* 0x000000ffff067224 */ /* 0x000fd200078e00ff */
[C---:B------:R-:W-:Y:S02]  /*1b10*/  FSETP.NEU.AND P0, PT, R3.reuse, RZ, PT ;  /* 0x000000ff0300720b */ /* 0x040fe40003f0d000 */
[----:B------:R-:W-:-:S04]  /*1b20*/  LOP3.LUT R5, R3, 0x80000000, R5, 0x48, !PT ;  /* 0x8000000003057812 */ /* 0x000fc800078e4805 */
[----:B------:R-:W-:-:S07]  /*1b30*/  LOP3.LUT R7, R5, R7, RZ, 0xfc, !PT ;  /* 0x0000000705077212 */ /* 0x000fce00078efcff */
[----:B------:R-:W-:Y:S05]  /*1b40*/  @!P0 BRA `(.L_x_51) ;  /* 0x00000000007c8947 */ /* 0x000fea0003800000 */
[----:B------:R-:W-:Y:S01]  /*1b50*/  IMAD.MOV R3, RZ, RZ, -R14 ;  /* 0x000000ffff037224 */ /* 0x000fe200078e0a0e */
[----:B------:R-:W-:Y:S01]  /*1b60*/  DMUL.RP R6, R12, R6 ;  /* 0x000000060c067228 */ /* 0x000fe20000008000 */
[----:B------:R-:W-:-:S06]  /*1b70*/  IMAD.MOV.U32 R2, RZ, RZ, RZ ;  /* 0x000000ffff027224 */ /* 0x000fcc00078e00ff */
[----:B------:R-:W-:-:S03]  /*1b80*/  DFMA R2, R8, -R2, R12 ;  /* 0x800000020802722b */ /* 0x000fc6000000000c */
[----:B------:R-:W-:-:S03]  /*1b90*/  LOP3.LUT R5, R7, R5, RZ, 0x3c, !PT ;  /* 0x0000000507057212 */ /* 0x000fc600078e3cff */
[----:B------:R-:W-:-:S04]  /*1ba0*/  IADD3 R2, PT, PT, -R14, -0x43300000, RZ ;  /* 0xbcd000000e027810 */ /* 0x000fc80007ffe1ff */
[----:B------:R-:W-:-:S04]  /*1bb0*/  FSETP.NEU.AND P0, PT, |R3|, R2, PT ;  /* 0x000000020300720b */ /* 0x000fc80003f0d200 */
[----:B------:R-:W-:Y:S02]  /*1bc0*/  FSEL R8, R6, R8, !P0 ;  /* 0x0000000806087208 */ /* 0x000fe40004000000 */
[----:B------:R-:W-:Y:S01]  /*1bd0*/  FSEL R9, R5, R9, !P0 ;  /* 0x0000000905097208 */ /* 0x000fe20004000000 */
[----:B------:R-:W-:Y:S06]  /*1be0*/  BRA `(.L_x_51) ;  /* 0x0000000000547947 */ /* 0x000fec0003800000 */
.L_x_50:
[----:B------:R-:W-:-:S14]  /*1bf0*/  DSETP.NAN.AND P0, PT, R6, R6, PT ;  /* 0x000000060600722a */ /* 0x000fdc0003f08000 */
[----:B------:R-:W-:Y:S05]  /*1c00*/  @P0 BRA `(.L_x_52) ;  /* 0x0000000000440947 */ /* 0x000fea0003800000 */
[----:B------:R-:W-:-:S14]  /*1c10*/  DSETP.NAN.AND P0, PT, R4, R4, PT ;  /* 0x000000040400722a */ /* 0x000fdc0003f08000 */
[----:B------:R-:W-:Y:S05]  /*1c20*/  @P0 BRA `(.L_x_53) ;  /* 0x0000000000300947 */ /* 0x000fea0003800000 */
[----:B------:R-:W-:Y:S01]  /*1c30*/  ISETP.NE.AND P0, PT, R19, R18, PT ;  /* 0x000000121300720c */ /* 0x000fe20003f05270 */
[----:B------:R-:W-:Y:S01]  /*1c40*/  IMAD.MOV.U32 R9, RZ, RZ, -0x80000 ;  /* 0xfff80000ff097424 */ /* 0x000fe200078e00ff */
[----:B------:R-:W-:-:S11]  /*1c50*/  MOV R8, 0x0 ;  /* 0x0000000000087802 */ /* 0x000fd60000000f00 */
[----:B------:R-:W-:Y:S05]  /*1c60*/  @!P0 BRA `(.L_x_51) ;  /* 0x0000000000348947 */ /* 0x000fea0003800000 */
[----:B------:R-:W-:Y:S02]  /*1c70*/  ISETP.NE.AND P0, PT, R19, 0x7ff00000, PT ;  /* 0x7ff000001300780c */ /* 0x000fe40003f05270 */
[----:B------:R-:W-:Y:S02]  /*1c80*/  LOP3.LUT R9, R7, 0x80000000, R5, 0x48, !PT ;  /* 0x8000000007097812 */ /* 0x000fe400078e4805 */
[----:B------:R-:W-:-:S13]  /*1c90*/  ISETP.EQ.OR P0, PT, R18, RZ, !P0 ;  /* 0x000000ff1200720c */ /* 0x000fda0004702670 */
[----:B------:R-:W-:Y:S01]  /*1ca0*/  @P0 LOP3.LUT R2, R9, 0x7ff00000, RZ, 0xfc, !PT ;  /* 0x7ff0000009020812 */ /* 0x000fe200078efcff */
[----:B------:R-:W-:Y:S02]  /*1cb0*/  @!P0 IMAD.MOV.U32 R8, RZ, RZ, RZ ;  /* 0x000000ffff088224 */ /* 0x000fe400078e00ff */
[----:B------:R-:W-:Y:S02]  /*1cc0*/  @P0 IMAD.MOV.U32 R8, RZ, RZ, RZ ;  /* 0x000000ffff080224 */ /* 0x000fe400078e00ff */
[----:B------:R-:W-:Y:S01]  /*1cd0*/  @P0 IMAD.MOV.U32 R9, RZ, RZ, R2 ;  /* 0x000000ffff090224 */ /* 0x000fe200078e0002 */
[----:B------:R-:W-:Y:S06]  /*1ce0*/  BRA `(.L_x_51) ;  /* 0x0000000000147947 */ /* 0x000fec0003800000 */
.L_x_53:
[----:B------:R-:W-:Y:S02]  /*1cf0*/  LOP3.LUT R9, R5, 0x80000, RZ, 0xfc, !PT ;  /* 0x0008000005097812 */ /* 0x000fe400078efcff */
[----:B------:R-:W-:Y:S01]  /*1d00*/  MOV R8, R4 ;  /* 0x0000000400087202 */ /* 0x000fe20000000f00 */
[----:B------:R-:W-:Y:S06]  /*1d10*/  BRA `(.L_x_51) ;  /* 0x0000000000087947 */ /* 0x000fec0003800000 */
.L_x_52:
[----:B------:R-:W-:Y:S01]  /*1d20*/  LOP3.LUT R9, R7, 0x80000, RZ, 0xfc, !PT ;  /* 0x0008000007097812 */ /* 0x000fe200078efcff */
[----:B------:R-:W-:-:S07]  /*1d30*/  IMAD.MOV.U32 R8, RZ, RZ, R6 ;  /* 0x000000ffff087224 */ /* 0x000fce00078e0006 */
.L_x_51:
[----:B------:R-:W-:Y:S05]  /*1d40*/  BSYNC.RECONVERGENT B1 ;  /* 0x0000000000017941 */ /* 0x000fea0003800200 */
.L_x_49:
[----:B------:R-:W-:Y:S02]  /*1d50*/  IMAD.MOV.U32 R2, RZ, RZ, R0 ;  /* 0x000000ffff027224 */ /* 0x000fe400078e0000 */
[----:B------:R-:W-:-:S04]  /*1d60*/  IMAD.MOV.U32 R3, RZ, RZ, 0x0 ;  /* 0x00000000ff037424 */ /* 0x000fc800078e00ff */
[----:B------:R-:W-:Y:S05]  /*1d70*/  RET.REL.NODEC R2 `(_Z10avgDegree2iiPiS_Pd) ;  /* 0xffffffe002a07950 */ /* 0x000fea0003c3ffff */
.L_x_54:
        /* <DEDUP_REMOVED lines=16> */
.L_x_72:


//--------------------- .text._Z10avgDegree1iiPiPlS_S_ --------------------------
	.section	.text._Z10avgDegree1iiPiPlS_S_,"ax",@progbits
	.align	128
        .global         _Z10avgDegree1iiPiPlS_S_
        .type           _Z10avgDegree1iiPiPlS_S_,@function
        .size           _Z10avgDegree1iiPiPlS_S_,(.L_x_80 - _Z10avgDegree1iiPiPlS_S_)
        .other          _Z10avgDegree1iiPiPlS_S_,@"STO_CUDA_ENTRY STV_DEFAULT"
_Z10avgDegree1iiPiPlS_S_:
.text._Z10avgDegree1iiPiPlS_S_:
        /* <DEDUP_REMOVED lines=8> */
[----:B------:R-:W-:Y:S01]  /*0080*/  IMAD.MOV.U32 R5, RZ, RZ, RZ ;  /* 0x000000ffff057224 */ /* 0x000fe200078e00ff */
[----:B------:R-:W2:Y:S01]  /*0090*/  LDCU.64 UR4, c[0x0][0x358] ;  /* 0x00006b00ff0477ac */ /* 0x000ea20008000a00 */
[----:B------:R-:W-:Y:S01]  /*00a0*/  IMAD.MOV.U32 R2, RZ, RZ, RZ ;  /* 0x000000ffff027224 */ /* 0x000fe200078e00ff */
[----:B0-----:R-:W-:-:S13]  /*00b0*/  ISETP.GE.AND P0, PT, R0, UR6, PT ;  /* 0x0000000600007c0c */ /* 0x001fda000bf06270 */
[----:B--2---:R-:W-:Y:S05]  /*00c0*/  @P0 BRA `(.L_x_56) ;  /* 0x0000000400b40947 */ /* 0x004fea0003800000 */
[----:B-1----:R-:W0:Y:S01]  /*00d0*/  I2F.U32.RP R6, R3 ;  /* 0x0000000300067306 */ /* 0x002e220000209000 */
[C---:B------:R-:W-:Y:S02]  /*00e0*/  IMAD.IADD R10, R0.reuse, 0x1, R3 ;  /* 0x00000001000a7824 */ /* 0x040fe400078e0203 */
[----:B------:R-:W-:Y:S01]  /*00f0*/  HFMA2 R4, -RZ, RZ, 0, 0 ;  /* 0x00000000ff047431 */ /* 0x000fe200000001ff */
[----:B------:R-:W-:Y:S01]  /*0100*/  ISETP.NE.U32.AND P2, PT, R3, RZ, PT ;  /* 0x000000ff0300720c */ /* 0x000fe20003f45070 */
[----:B------:R-:W-:Y:S01]  /*0110*/  BSSY.RECONVERGENT B1, `(.L_x_57) ;  /* 0x0000054000017945 */ /* 0x000fe20003800200 */
[----:B------:R-:W-:Y:S01]  /*0120*/  VIADD R11, R0, 0x1 ;  /* 0x00000001000b7836 */ /* 0x000fe20000000000 */
[C---:B------:R-:W-:Y:S02]  /*0130*/  ISETP.GE.U32.AND P0, PT, R10.reuse, UR6, PT ;  /* 0x000000060a007c0c */ /* 0x040fe4000bf06070 */
[----:B------:R-:W-:Y:S01]  /*0140*/  VIMNMX.U32 R7, PT, PT, R10, UR6, !PT ;  /* 0x000000060a077c48 */ /* 0x000fe2000ffe0000 */
[----:B0-----:R-:W0:Y:S02]  /*0150*/  MUFU.RCP R6, R6 ;  /* 0x0000000600067308 */ /* 0x001e240000001000 */
[----:B0-----:R-:W-:-:S06]  /*0160*/  IADD3 R5, PT, PT, R6, 0xffffffe, RZ ;  /* 0x0ffffffe06057810 */ /* 0x001fcc0007ffe0ff */
[----:B------:R-:W0:Y:S02]  /*0170*/  F2I.FTZ.U32.TRUNC.NTZ R5, R5 ;  /* 0x0000000500057305 */ /* 0x000e24000021f000 */
[----:B0-----:R-:W-:-:S04]  /*0180*/  IMAD.MOV R2, RZ, RZ, -R5 ;  /* 0x000000ffff027224 */ /* 0x001fc800078e0a05 */
[----:B------:R-:W-:Y:S01]  /*0190*/  IMAD R9, R2, R3, RZ ;  /* 0x0000000302097224 */ /* 0x000fe200078e02ff */
[----:B------:R-:W-:-:S03]  /*01a0*/  SEL R2, RZ, 0x1, P0 ;  /* 0x00000001ff027807 */ /* 0x000fc60000000000 */
[----:B------:R-:W-:Y:S01]  /*01b0*/  IMAD.HI.U32 R9, R5, R9, R4 ;  /* 0x0000000905097227 */ /* 0x000fe200078e0004 */
[----:B------:R-:W-:-:S05]  /*01c0*/  IADD3 R4, PT, PT, R7, -R10, -R2 ;  /* 0x8000000a07047210 */ /* 0x000fca0007ffe802 */
[----:B------:R-:W-:-:S04]  /*01d0*/  IMAD.HI.U32 R9, R9, R4, RZ ;  /* 0x0000000409097227 */ /* 0x000fc800078e00ff */
[----:B------:R-:W-:-:S04]  /*01e0*/  IMAD.MOV R5, RZ, RZ, -R9 ;  /* 0x000000ffff057224 */ /* 0x000fc800078e0a09 */
[----:B------:R-:W-:Y:S01]  /*01f0*/  IMAD R4, R3, R5, R4 ;  /* 0x0000000503047224 */ /* 0x000fe200078e0204 */
[----:B------:R-:W-:-:S04]  /*0200*/  MOV R5, RZ ;  /* 0x000000ff00057202 */ /* 0x000fc80000000f00 */
[----:B------:R-:W-:-:S13]  /*0210*/  ISETP.GE.U32.AND P0, PT, R4, R3, PT ;  /* 0x000000030400720c */ /* 0x000fda0003f06070 */
[----:B------:R-:W-:Y:S01]  /*0220*/  @P0 IMAD.IADD R4, R4, 0x1, -R3 ;  /* 0x0000000104040824 */ /* 0x000fe200078e0a03 */
[----:B------:R-:W-:-:S04]  /*0230*/  @P0 IADD3 R9, PT, PT, R9, 0x1, RZ ;  /* 0x0000000109090810 */ /* 0x000fc80007ffe0ff */
[----:B------:R-:W-:-:S13]  /*0240*/  ISETP.GE.U32.AND P1, PT, R4, R3, PT ;  /* 0x000000030400720c */ /* 0x000fda0003f26070 */
[----:B------:R-:W-:Y:S01]  /*0250*/  @P1 VIADD R9, R9, 0x1 ;  /* 0x0000000109091836 */ /* 0x000fe20000000000 */
[----:B------:R-:W-:-:S05]  /*0260*/  @!P2 LOP3.LUT R9, RZ, R3, RZ, 0x33, !PT ;  /* 0x00000003ff09a212 */ /* 0x000fca00078e33ff */
[----:B------:R-:W-:-:S05]  /*0270*/  IMAD.IADD R2, R2, 0x1, R9 ;  /* 0x0000000102027824 */ /* 0x000fca00078e0209 */
[C---:B------:R-:W-:Y:S02]  /*0280*/  ISETP.GE.U32.AND P0, PT, R2.reuse, 0x3, PT ;  /* 0x000000030200780c */ /* 0x040fe40003f06070 */
[----:B------:R-:W-:Y:S01]  /*0290*/  IADD3 R6, PT, PT, R2, 0x1, RZ ;  /* 0x0000000102067810 */ /* 0x000fe20007ffe0ff */
[----:B------:R-:W-:-:S03]  /*02a0*/  IMAD.MOV.U32 R2, RZ, RZ, RZ ;  /* 0x000000ffff027224 */ /* 0x000fc600078e00ff */
[----:B------:R-:W-:-:S07]  /*02b0*/  LOP3.LUT R4, R6, 0x3, RZ, 0xc0, !PT ;  /* 0x0000000306047812 */ /* 0x000fce00078ec0ff */
[----:B------:R-:W-:Y:S05]  /*02c0*/  @!P0 BRA `(.L_x_58) ;  /* 0x0000000000e08947 */ /* 0x000fea0003800000 */
[----:B------:R-:W0:Y:S01]  /*02d0*/  LDC.64 R12, c[0x0][0x388] ;  /* 0x0000e200ff0c7b82 */ /* 0x000e220000000a00 */
[----:B------:R-:W-:Y:S01]  /*02e0*/  LOP3.LUT R9, R6, 0xfffffffc, RZ, 0xc0, !PT ;  /* 0xfffffffc06097812 */ /* 0x000fe200078ec0ff */
[----:B------:R-:W-:Y:S01]  /*02f0*/  BSSY.RECONVERGENT B2, `(.L_x_59) ;  /* 0x0000034000027945 */ /* 0x000fe20003800200 */
[C-C-:B------:R-:W-:Y:S01]  /*0300*/  IMAD R6, R3.reuse, 0x2, R0.reuse ;  /* 0x0000000203067824 */ /* 0x140fe200078e0200 */
[----:B------:R-:W-:Y:S01]  /*0310*/  MOV R26, R0 ;  /* 0x00000000001a7202 */ /* 0x000fe20000000f00 */
[----:B------:R-:W-:Y:S02]  /*0320*/  IMAD R8, R3, 0x3, R0 ;  /* 0x0000000303087824 */ /* 0x000fe400078e0200 */
[----:B------:R-:W-:Y:S01]  /*0330*/  IMAD.MOV.U32 R2, RZ, RZ, RZ ;  /* 0x000000ffff027224 */ /* 0x000fe200078e00ff */
[----:B------:R-:W1:Y:S01]  /*0340*/  LDC.64 R14, c[0x0][0x390] ;  /* 0x0000e400ff0e7b82 */ /* 0x000e620000000a00 */
[----:B------:R-:W-:-:S07]  /*0350*/  IMAD.MOV R9, RZ, RZ, -R9 ;  /* 0x000000ffff097224 */ /* 0x000fce00078e0a09 */
.L_x_60:
[----:B------:R-:W-:Y:S01]  /*0360*/  VIADD R25, R26, 0x1 ;  /* 0x000000011a197836 */ /* 0x000fe20000000000 */
[----:B------:R-:W-:-:S03]  /*0370*/  IADD3 R29, PT, PT, R10, 0x1, RZ ;  /* 0x000000010a1d7810 */ /* 0x000fc60007ffe0ff */
[----:B-1----:R-:W-:-:S04]  /*0380*/  IMAD.WIDE.U32 R16, R25, 0x8, R14 ;  /* 0x0000000819107825 */ /* 0x002fc800078e000e */
[----:B------:R-:W-:Y:S02]  /*0390*/  IMAD.WIDE.U32 R20, R29, 0x8, R14 ;  /* 0x000000081d147825 */ /* 0x000fe400078e000e */
[----:B------:R-:W2:Y:S02]  /*03a0*/  LDG.E.64 R16, desc[UR4][R16.64] ;  /* 0x0000000410107981 */ /* 0x000ea4000c1e1b00 */
[----:B------:R-:W-:Y:S02]  /*03b0*/  VIADD R19, R6, 0x1 ;  /* 0x0000000106137836 */ /* 0x000fe40000000000 */
[----:B------:R-:W3:Y:S01]  /*03c0*/  LDG.E.64 R20, desc[UR4][R20.64] ;  /* 0x0000000414147981 */ /* 0x000ee2000c1e1b00 */
[----:B0-----:R-:W-:-:S04]  /*03d0*/  IMAD.WIDE.U32 R24, R25, 0x4, R12 ;  /* 0x0000000419187825 */ /* 0x001fc800078e000c */
[C---:B------:R-:W-:Y:S01]  /*03e0*/  IMAD.WIDE.U32 R22, R19.reuse, 0x4, R12 ;  /* 0x0000000413167825 */ /* 0x040fe200078e000c */
[----:B------:R0:W4:Y:S03]  /*03f0*/  LDG.E R7, desc[UR4][R24.64] ;  /* 0x0000000418077981 */ /* 0x000126000c1e1900 */
[----:B------:R-:W-:Y:S01]  /*0400*/  IMAD.WIDE.U32 R18, R19, 0x8, R14 ;  /* 0x0000000813127825 */ /* 0x000fe200078e000e */
[----:B------:R1:W5:Y:S05]  /*0410*/  LDG.E R11, desc[UR4][R22.64] ;  /* 0x00000004160b7981 */ /* 0x00036a000c1e1900 */
[----:B------:R-:W4:Y:S01]  /*0420*/  LDG.E.64 R18, desc[UR4][R18.64] ;  /* 0x0000000412127981 */ /* 0x000f22000c1e1b00 */
[----:B0-----:R-:W-:-:S05]  /*0430*/  IADD3 R25, PT, PT, R8, 0x1, RZ ;  /* 0x0000000108197810 */ /* 0x001fca0007ffe0ff */
[----:B-1----:R-:W-:-:S04]  /*0440*/  IMAD.WIDE.U32 R22, R25, 0x4, R12 ;  /* 0x0000000419167825 */ /* 0x002fc800078e000c */
[----:B------:R-:W-:Y:S01]  /*0450*/  IMAD.WIDE.U32 R24, R25, 0x8, R14 ;  /* 0x0000000819187825 */ /* 0x000fe200078e000e */
[----:B------:R-:W5:Y:S05]  /*0460*/  LDG.E R27, desc[UR4][R22.64] ;  /* 0x00000004161b7981 */ /* 0x000f6a000c1e1900 */
[----:B------:R-:W5:Y:S01]  /*0470*/  LDG.E.64 R24, desc[UR4][R24.64] ;  /* 0x0000000418187981 */ /* 0x000f62000c1e1b00 */
[----:B------:R-:W-:-:S06]  /*0480*/  IMAD.WIDE.U32 R28, R29, 0x4, R12 ;  /* 0x000000041d1c7825 */ /* 0x000fcc00078e000c */
[----:B------:R-:W5:Y:S01]  /*0490*/  LDG.E R28, desc[UR4][R28.64] ;  /* 0x000000041c1c7981 */ /* 0x000f62000c1e1900 */
[----:B------:R-:W-:Y:S01]  /*04a0*/  VIADD R9, R9, 0x4 ;  /* 0x0000000409097836 */ /* 0x000fe20000000000 */
[C---:B------:R-:W-:Y:S01]  /*04b0*/  LEA R26, R3.reuse, R26, 0x2 ;  /* 0x0000001a031a7211 */ /* 0x040fe200078e10ff */
[C---:B------:R-:W-:Y:S01]  /*04c0*/  IMAD R10, R3.reuse, 0x4, R10 ;  /* 0x00000004030a7824 */ /* 0x040fe200078e020a */
[C---:B------:R-:W-:Y:S01]  /*04d0*/  LEA R6, R3.reuse, R6, 0x2 ;  /* 0x0000000603067211 */ /* 0x040fe200078e10ff */
[----:B------:R-:W-:Y:S01]  /*04e0*/  IMAD R8, R3, 0x4, R8 ;  /* 0x0000000403087824 */ /* 0x000fe200078e0208 */
[----:B--2---:R-:W-:-:S04]  /*04f0*/  ISETP.NE.U32.AND P1, PT, R16, RZ, PT ;  /* 0x000000ff1000720c */ /* 0x004fc80003f25070 */
[----:B------:R-:W-:Y:S02]  /*0500*/  ISETP.NE.AND.EX P1, PT, R17, RZ, PT, P1 ;  /* 0x000000ff1100720c */ /* 0x000fe40003f25310 */
[----:B---3--:R-:W-:-:S04]  /*0510*/  ISETP.NE.U32.AND P0, PT, R20, RZ, PT ;  /* 0x000000ff1400720c */ /* 0x008fc80003f05070 */
[----:B------:R-:W-:Y:S01]  /*0520*/  ISETP.NE.AND.EX P0, PT, R21, RZ, PT, P0 ;  /* 0x000000ff1500720c */ /* 0x000fe20003f05300 */
[----:B------:R-:W-:Y:S01]  /*0530*/  VIADD R16, R2, 0x1 ;  /* 0x0000000102107836 */ /* 0x000fe20000000000 */
[----:B----4-:R-:W-:-:S05]  /*0540*/  ISETP.NE.U32.AND P2, PT, R18, RZ, PT ;  /* 0x000000ff1200720c */ /* 0x010fca0003f45070 */
[----:B------:R-:W-:Y:S02]  /*0550*/  @P1 IADD3 R16, PT, PT, R2, RZ, RZ ;  /* 0x000000ff02101210 */ /* 0x000fe40007ffe0ff */
[----:B------:R-:W-:-:S03]  /*0560*/  ISETP.NE.AND.EX P1, PT, R19, RZ, PT, P2 ;  /* 0x000000ff1300720c */ /* 0x000fc60003f25320 */
[C---:B------:R-:W-:Y:S01]  /*0570*/  VIADD R2, R16.reuse, 0x1 ;  /* 0x0000000110027836 */ /* 0x040fe20000000000 */
[----:B------:R-:W-:-:S05]  /*0580*/  @P0 IADD3 R2, PT, PT, R16, RZ, RZ ;  /* 0x000000ff10020210 */ /* 0x000fca0007ffe0ff */
[----:B------:R-:W-:Y:S01]  /*0590*/  VIADD R16, R2, 0x1 ;  /* 0x0000000102107836 */ /* 0x000fe20000000000 */
[----:B-----5:R-:W-:-:S03]  /*05a0*/  ISETP.NE.U32.AND P2, PT, R24, RZ, PT ;  /* 0x000000ff1800720c */ /* 0x020fc60003f45070 */
[----:B------:R-:W-:Y:S02]  /*05b0*/  @P1 IADD3 R16, PT, PT, R2, RZ, RZ ;  /* 0x000000ff02101210 */ /* 0x000fe40007ffe0ff */
[----:B------:R-:W-:Y:S02]  /*05c0*/  ISETP.NE.AND P1, PT, R9, RZ, PT ;  /* 0x000000ff0900720c */ /* 0x000fe40003f25270 */
[----:B------:R-:W-:Y:S02]  /*05d0*/  ISETP.NE.AND.EX P0, PT, R25, RZ, PT, P2 ;  /* 0x000000ff1900720c */ /* 0x000fe40003f05320 */
[----:B------:R-:W-:Y:S02]  /*05e0*/  IADD3 R28, PT, PT, R28, R7, R5 ;  /* 0x000000071c1c7210 */ /* 0x000fe40007ffe005 */
[----:B------:R-:W-:Y:S02]  /*05f0*/  IADD3 R2, PT, PT, R16, 0x1, RZ ;  /* 0x0000000110027810 */ /* 0x000fe40007ffe0ff */
[----:B------:R-:W-:-:S07]  /*0600*/  IADD3 R5, PT, PT, R27, R11, R28 ;  /* 0x0000000b1b057210 */ /* 0x000fce0007ffe01c */
[----:B------:R-:W-:Y:S01]  /*0610*/  @P0 IMAD.MOV R2, RZ, RZ, R16 ;  /* 0x000000ffff020224 */ /* 0x000fe200078e0210 */
[----:B------:R-:W-:Y:S06]  /*0620*/  @P1 BRA `(.L_x_60) ;  /* 0xfffffffc004c1947 */ /* 0x000fec000383ffff */
[----:B------:R-:W-:Y:S05]  /*0630*/  BSYNC.RECONVERGENT B2 ;  /* 0x0000000000027941 */ /* 0x000fea0003800200 */
.L_x_59:
[----:B------:R-:W-:-:S07]  /*0640*/  IADD3 R11, PT, PT, R26, 0x1, RZ ;  /* 0x000000011a0b7810 */ /* 0x000fce0007ffe0ff */
.L_x_58:
[----:B------:R-:W-:Y:S05]  /*0650*/  BSYNC.RECONVERGENT B1 ;  /* 0x0000000000017941 */ /* 0x000fea0003800200 */
.L_x_57:
[----:B------:R-:W-:-:S13]  /*0660*/  ISETP.NE.AND P0, PT, R4, RZ, PT ;  /* 0x000000ff0400720c */ /* 0x000fda0003f05270 */
[----:B------:R-:W-:Y:S05]  /*0670*/  @!P0 BRA `(.L_x_56) ;  /* 0x0000000000488947 */ /* 0x000fea0003800000 */
[----:B------:R-:W0:Y:S01]  /*0680*/  LDC.64 R6, c[0x0][0x390] ;  /* 0x0000e400ff067b82 */ /* 0x000e220000000a00 */
[----:B------:R-:W-:-:S07]  /*0690*/  IMAD.MOV R4, RZ, RZ, -R4 ;  /* 0x000000ffff047224 */ /* 0x000fce00078e0a04 */
[----:B------:R-:W1:Y:S01]  /*06a0*/  LDC.64 R8, c[0x0][0x388] ;  /* 0x0000e200ff087b82 */ /* 0x000e620000000a00 */
[----:B0-----:R-:W-:-:S04]  /*06b0*/  IMAD.WIDE.U32 R6, R11, 0x8, R6 ;  /* 0x000000080b067825 */ /* 0x001fc800078e0006 */
[----:B-1----:R-:W-:-:S07]  /*06c0*/  IMAD.WIDE.U32 R8, R11, 0x4, R8 ;  /* 0x000000040b087825 */ /* 0x002fce00078e0008 */
.L_x_61:
[----:B------:R0:W2:Y:S04]  /*06d0*/  LDG.E.64 R12, desc[UR4][R6.64] ;  /* 0x00000004060c7981 */ /* 0x0000a8000c1e1b00 */
[----:B------:R1:W3:Y:S01]  /*06e0*/  LDG.E R10, desc[UR4][R8.64] ;  /* 0x00000004080a7981 */ /* 0x0002e2000c1e1900 */
[----:B------:R-:W-:Y:S01]  /*06f0*/  IADD3 R4, PT, PT, R4, 0x1, RZ ;  /* 0x0000000104047810 */ /* 0x000fe20007ffe0ff */
[----:B------:R-:W-:-:S03]  /*0700*/  VIADD R11, R2, 0x1 ;  /* 0x00000001020b7836 */ /* 0x000fc60000000000 */
[----:B------:R-:W-:Y:S01]  /*0710*/  ISETP.NE.AND P1, PT, R4, RZ, PT ;  /* 0x000000ff0400720c */ /* 0x000fe20003f25270 */
[----:B0-----:R-:W-:-:S04]  /*0720*/  IMAD.WIDE.U32 R6, R3, 0x8, R6 ;  /* 0x0000000803067825 */ /* 0x001fc800078e0006 */
[----:B-1----:R-:W-:Y:S01]  /*0730*/  IMAD.WIDE.U32 R8, R3, 0x4, R8 ;  /* 0x0000000403087825 */ /* 0x002fe200078e0008 */
[----:B--2---:R-:W-:-:S04]  /*0740*/  ISETP.NE.U32.AND P0, PT, R12, RZ, PT ;  /* 0x000000ff0c00720c */ /* 0x004fc80003f05070 */
[----:B------:R-:W-:Y:S01]  /*0750*/  ISETP.NE.AND.EX P0, PT, R13, RZ, PT, P0 ;  /* 0x000000ff0d00720c */ /* 0x000fe20003f05300 */
[----:B---3--:R-:W-:-:S12]  /*0760*/  IMAD.IADD R5, R10, 0x1, R5 ;  /* 0x000000010a057824 */ /* 0x008fd800078e0205 */
[----:B------:R-:W-:-:S04]  /*0770*/  @P0 IADD3 R11, PT, PT, R2, RZ, RZ ;  /* 0x000000ff020b0210 */ /* 0x000fc80007ffe0ff */
[----:B------:R-:W-:Y:S01]  /*0780*/  MOV R2, R11 ;  /* 0x0000000b00027202 */ /* 0x000fe20000000f00 */
[----:B------:R-:W-:Y:S06]  /*0790*/  @P1 BRA `(.L_x_61) ;  /* 0xfffffffc00cc1947 */ /* 0x000fec000383ffff */
.L_x_56:
[----:B------:R-:W-:Y:S05]  /*07a0*/  BSYNC.RECONVERGENT B0 ;  /* 0x0000000000007941 */ /* 0x000fea0003800200 */
.L_x_55:
[----:B------:R-:W0:Y:S08]  /*07b0*/  LDC.64 R6, c[0x0][0x398] ;  /* 0x0000e600ff067b82 */ /* 0x000e300000000a00 */
[----:B------:R-:W2:Y:S01]  /*07c0*/  LDC.64 R8, c[0x0][0x3a0] ;  /* 0x0000e800ff087b82 */ /* 0x000ea20000000a00 */
[----:B0-----:R-:W-:-:S05]  /*07d0*/  IMAD.WIDE.U32 R6, R0, 0x4, R6 ;  /* 0x0000000400067825 */ /* 0x001fca00078e0006 */
[----:B------:R-:W-:Y:S01]  /*07e0*/  STG.E desc[UR4][R6.64+0x4], R5 ;  /* 0x0000040506007986 */ /* 0x000fe2000c101904 */
[----:B--2---:R-:W-:-:S05]  /*07f0*/  IMAD.WIDE.U32 R8, R0, 0x4, R8 ;  /* 0x0000000400087825 */ /* 0x004fca00078e0008 */
[----:B------:R-:W-:Y:S01]  /*0800*/  STG.E desc[UR4][R8.64+0x4], R2 ;  /* 0x0000040208007986 */ /* 0x000fe2000c101904 */
[----:B------:R-:W-:Y:S05]  /*0810*/  EXIT ;  /* 0x000000000000794d */ /* 0x000fea0003800000 */
.L_x_62:
        /* <DEDUP_REMOVED lines=14> */
.L_x_80:


//--------------------- .text._Z12setup_kernelP17curandStateXORWOW --------------------------
	.section	.text._Z12setup_kernelP17curandStateXORWOW,"ax",@progbits
	.align	128
        .global         _Z12setup_kernelP17curandStateXORWOW
        .type           _Z12setup_kernelP17curandStateXORWOW,@function
        .size           _Z12setup_kernelP17curandStateXORWOW,(.L_x_81 - _Z12setup_kernelP17curandStateXORWOW)
        .other          _Z12setup_kernelP17curandStateXORWOW,@"STO_CUDA_ENTRY STV_DEFAULT"
_Z12setup_kernelP17curandStateXORWOW:
.text._Z12setup_kernelP17curandStateXORWOW:
[----:B------:R-:W-:Y:S01]  /*0000*/  LDC R1, c[0x0][0x37c] ;  /* 0x0000df00ff017b82 */ /* 0x000fe20000000800 */
[----:B------:R-:W0:Y:S01]  /*0010*/  S2R R5, SR_TID.X ;  /* 0x0000000000057919 */ /* 0x000e220000002100 */
[----:B------:R-:W0:Y:S01]  /*0020*/  LDCU UR4, c[0x0][0x360] ;  /* 0x00006c00ff0477ac */ /* 0x000e220008000800 */
[----:B------:R-:W0:Y:S02]  /*0030*/  S2R R0, SR_CTAID.X ;  /* 0x0000000000007919 */ /* 0x000e240000002500 */
[----:B0-----:R-:W-:Y:S01]  /*0040*/  IMAD R5, R0, UR4, R5 ;  /* 0x0000000400057c24 */ /* 0x001fe2000f8e0205 */
[----:B------:R-:W0:Y:S03]  /*0050*/  LDCU.64 UR4, c[0x0][0x358] ;  /* 0x00006b00ff0477ac */ /* 0x000e260008000a00 */
[----:B------:R-:W-:-:S05]  /*0060*/  VIADD R13, R5, 0x1 ;  /* 0x00000001050d7836 */ /* 0x000fca0000000000 */
[----:B------:R-:W-:Y:S02]  /*0070*/  ISETP.NE.AND P0, PT, R13, RZ, PT ;  /* 0x000000ff0d00720c */ /* 0x000fe40003f05270 */
[----:B------:R-:W-:Y:S01]  /*0080*/  CS2R R2, SR_CLOCKLO ;  /* 0x0000000000027805 */ /* 0x000fe20000015000 */
[----:B------:R-:W1:Y:S05]  /*0090*/  LDC.64 R6, c[0x0][0x380] ;  /* 0x0000e000ff067b82 */ /* 0x000e6a0000000a00 */
[----:B------:R-:W-:Y:S01]  /*00a0*/  LOP3.LUT R0, R2, 0xaad26b49, RZ, 0x3c, !PT ;  /* 0xaad26b4902007812 */ /* 0x000fe200078e3cff */
[----:B------:R-:W-:Y:S01]  /*00b0*/  BSSY.RECONVERGENT B0, `(.L_x_63) ;  /* 0x00000df000007945 */ /* 0x000fe20003800200 */
[----:B------:R-:W-:-:S03]  /*00c0*/  LOP3.LUT R2, R3, 0xf7dcefdd, RZ, 0x3c, !PT ;  /* 0xf7dcefdd03027812 */ /* 0x000fc600078e3cff */
[----:B------:R-:W-:Y:S02]  /*00d0*/  IMAD R0, R0, 0x4182bed5, RZ ;  /* 0x4182bed500007824 */ /* 0x000fe400078e02ff */
[----:B------:R-:W-:Y:S02]  /*00e0*/  IMAD R3, R2, -0x658354e5, RZ ;  /* 0x9a7cab1b02037824 */ /* 0x000fe400078e02ff */
[C---:B------:R-:W-:Y:S01]  /*00f0*/  VIADD R11, R0.reuse, 0x583f19 ;  /* 0x00583f19000b7836 */ /* 0x040fe20000000000 */
[C---:B------:R-:W-:Y:S01]  /*0100*/  LOP3.LUT R8, R0.reuse, 0x159a55e5, RZ, 0x3c, !PT ;  /* 0x159a55e500087812 */ /* 0x040fe200078e3cff */
[C---:B------:R-:W-:Y:S01]  /*0110*/  VIADD R9, R3.reuse, 0x1f123bb5 ;  /* 0x1f123bb503097836 */ /* 0x040fe20000000000 */
[----:B------:R-:W-:Y:S02]  /*0120*/  IADD3 R4, PT, PT, R0, 0x64f0c9, R3 ;  /* 0x0064f0c900047810 */ /* 0x000fe40007ffe003 */
[----:B------:R-:W-:Y:S01]  /*0130*/  LOP3.LUT R10, R3, 0x5491333, RZ, 0x3c, !PT ;  /* 0x05491333030a7812 */ /* 0x000fe200078e3cff */
[----:B-1----:R-:W-:-:S04]  /*0140*/  IMAD.WIDE R6, R5, 0x30, R6 ;  /* 0x0000003005067825 */ /* 0x002fc800078e0206 */
[----:B------:R-:W-:Y:S01]  /*0150*/  VIADD R5, R0, 0x75bcd15 ;  /* 0x075bcd1500057836 */ /* 0x000fe20000000000 */
[----:B0-----:R0:W-:Y:S04]  /*0160*/  STG.E.64 desc[UR4][R6.64+0x8], R8 ;  /* 0x0000080806007986 */ /* 0x0011e8000c101b04 */
[----:B------:R0:W-:Y:S04]  /*0170*/  STG.E.64 desc[UR4][R6.64], R4 ;  /* 0x0000000406007986 */ /* 0x0001e8000c101b04 */
[----:B------:R0:W-:Y:S01]  /*0180*/  STG.E.64 desc[UR4][R6.64+0x10], R10 ;  /* 0x0000100a06007986 */ /* 0x0001e2000c101b04 */
[----:B------:R-:W-:Y:S05]  /*0190*/  @!P0 BRA `(.L_x_64) ;  /* 0x0000000c00408947 */ /* 0x000fea0003800000 */
[----:B------:R-:W-:Y:S01]  /*01a0*/  SHF.R.S32.HI R0, RZ, 0x1f, R13 ;  /* 0x0000001fff007819 */ /* 0x000fe2000001140d */
[----:B------:R-:W-:-:S07]  /*01b0*/  IMAD.MOV.U32 R12, RZ, RZ, RZ ;  /* 0x000000ffff0c7224 */ /* 0x000fce00078e00ff */
.L_x_70:
[----:B-1----:R-:W-:Y:S01]  /*01c0*/  LOP3.LUT R2, R13, 0x3, RZ, 0xc0, !PT ;  /* 0x000000030d027812 */ /* 0x002fe200078ec0ff */
[----:B------:R-:W-:Y:S03]  /*01d0*/  BSSY.RECONVERGENT B1, `(.L_x_65) ;  /* 0x00000c6000017945 */ /* 0x000fe60003800200 */
[----:B------:R-:W-:-:S04]  /*01e0*/  ISETP.NE.U32.AND P0, PT, R2, RZ, PT ;  /* 0x000000ff0200720c */ /* 0x000fc80003f05070 */
[----:B------:R-:W-:-:S13]  /*01f0*/  ISETP.NE.AND.EX P0, PT, RZ, RZ, PT, P0 ;  /* 0x000000ffff00720c */ /* 0x000fda0003f05300 */
[----:B------:R-:W-:Y:S05]  /*0200*/  @!P0 BRA `(.L_x_66) ;  /* 0x0000000c00088947 */ /* 0x000fea0003800000 */
[----:B0-----:R-:W0:Y:S01]  /*0210*/  LDC.64 R8, c[0x4][RZ] ;  /* 0x01000000ff087b82 */ /* 0x001e220000000a00 */
[----:B------:R-:W-:Y:S02]  /*0220*/  IMAD.MOV.U32 R14, RZ, RZ, RZ ;  /* 0x000000ffff0e7224 */ /* 0x000fe400078e00ff */
[----:B0-----:R-:W-:-:S07]  /*0230*/  IMAD.WIDE.U32 R8, R12, 0xc80, R8 ;  /* 0x00000c800c087825 */ /* 0x001fce00078e0008 */
.L_x_69:
[----:B-1----:R-:W-:Y:S01]  /*0240*/  IMAD.MOV.U32 R15, RZ, RZ, RZ ;  /* 0x000000ffff0f7224 */ /* 0x002fe200078e00ff */
[----:B------:R-:W-:Y:S01]  /*0250*/  CS2R R2, SRZ ;  /* 0x0000000000027805 */ /* 0x000fe2000001ff00 */
[----:B------:R-:W-:Y:S01]  /*0260*/  IMAD.MOV.U32 R17, RZ, RZ, RZ ;  /* 0x000000ffff117224 */ /* 0x000fe200078e00ff */
[----:B------:R-:W-:-:S07]  /*0270*/  CS2R R4, SRZ ;  /* 0x0000000000047805 */ /* 0x000fce000001ff00 */
.L_x_68:
[----:B------:R-:W-:-:S05]  /*0280*/  IMAD.WIDE.U32 R10, R17, 0x4, R6 ;  /* 0x00000004110a7825 */ /* 0x000fca00078e0006 */
[----:B------:R0:W5:Y:S01]  /*0290*/  LDG.E R16, desc[UR4][R10.64+0x4] ;  /* 0x000004040a107981 */ /* 0x000162000c1e1900 */
[----:B------:R-:W-:-:S07]  /*02a0*/  IMAD.MOV.U32 R19, RZ, RZ, RZ ;  /* 0x000000ffff137224 */ /* 0x000fce00078e00ff */
.L_x_67:
[----:B-----5:R-:W-:Y:S01]  /*02b0*/  SHF.R.U32.HI R24, RZ, R19, R16 ;  /* 0x00000013ff187219 */ /* 0x020fe20000011610 */
[----:B0-----:R-:W-:-:S03]  /*02c0*/  IMAD.SHL.U32 R10, R17, 0x20, RZ ;  /* 0x00000020110a7824 */ /* 0x001fc600078e00ff */
[----:B------:R-:W-:Y:S01]  /*02d0*/  LOP3.LUT R11, R24, 0x1, RZ, 0xc0, !PT ;  /* 0x00000001180b7812 */ /* 0x000fe200078ec0ff */
[----:B------:R-:W-:-:S03]  /*02e0*/  IMAD.IADD R10, R10, 0x1, R19 ;  /* 0x000000010a0a7824 */ /* 0x000fc600078e0213 */
[----:B------:R-:W-:Y:S01]  /*02f0*/  ISETP.NE.U32.AND P0, PT, R11, 0x1, PT ;  /* 0x000000010b00780c */ /* 0x000fe20003f05070 */
[----:B------:R-:W-:-:S03]  /*0300*/  IMAD R11, R10, 0x5, RZ ;  /* 0x000000050a0b7824 */ /* 0x000fc600078e02ff */
[----:B------:R-:W-:Y:S01]  /*0310*/  R2P PR, R24, 0x7e ;  /* 0x0000007e18007804 */ /* 0x000fe20000000000 */
[----:B------:R-:W-:-:S08]  /*0320*/  IMAD.WIDE.U32 R10, R11, 0x4, R8 ;  /* 0x000000040b0a7825 */ /* 0x000fd000078e0008 */
[----:B------:R-:W2:Y:S04]  /*0330*/  @!P0 LDG.E R18, desc[UR4][R10.64] ;  /* 0x000000040a128981 */ /* 0x000ea8000c1e1900 */
[----:B------:R-:W3:Y:S04]  /*0340*/  @!P0 LDG.E R20, desc[UR4][R10.64+0x10] ;  /* 0x000010040a148981 */ /* 0x000ee8000c1e1900 */
[----:B------:R-:W4:Y:S04]  /*0350*/  @P1 LDG.E R22, desc[UR4][R10.64+0x14] ;  /* 0x000014040a161981 */ /* 0x000f28000c1e1900 */
[----:B------:R-:W4:Y:S04]  /*0360*/  @P2 LDG.E R26, desc[UR4][R10.64+0x28] ;  /* 0x000028040a1a2981 */ /* 0x000f28000c1e1900 */
[----:B------:R-:W4:Y:S04]  /*0370*/  @!P0 LDG.E R21, desc[UR4][R10.64+0x4] ;  /* 0x000004040a158981 */ /* 0x000f28000c1e1900 */
[----:B------:R-:W4:Y:S04]  /*0380*/  @!P0 LDG.E R23, desc[UR4][R10.64+0xc] ;  /* 0x00000c040a178981 */ /* 0x000f28000c1e1900 */
[----:B------:R-:W4:Y:S04]  /*0390*/  @P1 LDG.E R25, desc[UR4][R10.64+0x18] ;  /* 0x000018040a191981 */ /* 0x000f28000c1e1900 */
[----:B------:R-:W4:Y:S04]  /*03a0*/  @P3 LDG.E R28, desc[UR4][R10.64+0x3c] ;  /* 0x00003c040a1c3981 */ /* 0x000f28000c1e1900 */
[----:B------:R-:W4:Y:S01]  /*03b0*/  @P6 LDG.E R27, desc[UR4][R10.64+0x7c] ;  /* 0x00007c040a1b6981 */ /* 0x000f22000c1e1900 */
[----:B--2---:R-:W-:-:S03]  /*03c0*/  @!P0 LOP3.LUT R15, R15, R18, RZ, 0x3c, !PT ;  /* 0x000000120f0f8212 */ /* 0x004fc600078e3cff */
[----:B------:R-:W2:Y:S01]  /*03d0*/  @!P0 LDG.E R18, desc[UR4][R10.64+0x8] ;  /* 0x000008040a128981 */ /* 0x000ea2000c1e1900 */
[----:B---3--:R-:W-:-:S03]  /*03e0*/  @!P0 LOP3.LUT R3, R3, R20, RZ, 0x3c, !PT ;  /* 0x0000001403038212 */ /* 0x008fc600078e3cff */
[----:B------:R-:W3:Y:S01]  /*03f0*/  @P1 LDG.E R20, desc[UR4][R10.64+0x24] ;  /* 0x000024040a141981 */ /* 0x000ee2000c1e1900 */
[----:B----4-:R-:W-:-:S03]  /*0400*/  @P1 LOP3.LUT R15, R15, R22, RZ, 0x3c, !PT ;  /* 0x000000160f0f1212 */ /* 0x010fc600078e3cff */
[----:B------:R-:W4:Y:S01]  /*0410*/  @P2 LDG.E R22, desc[UR4][R10.64+0x38] ;  /* 0x000038040a162981 */ /* 0x000f22000c1e1900 */
[----:B------:R-:W-:-:S03]  /*0420*/  @P2 LOP3.LUT R15, R15, R26, RZ, 0x3c, !PT ;  /* 0x0000001a0f0f2212 */ /* 0x000fc600078e3cff */
[----:B------:R-:W4:Y:S01]  /*0430*/  @P4 LDG.E R26, desc[UR4][R10.64+0x50] ;  /* 0x000050040a1a4981 */ /* 0x000f22000c1e1900 */
[----:B------:R-:W-:-:S03]  /*0440*/  @!P0 LOP3.LUT R4, R4, R21, RZ, 0x3c, !PT ;  /* 0x0000001504048212 */ /* 0x000fc600078e3cff */
[----:B------:R-:W4:Y:S01]  /*0450*/  @P1 LDG.E R21, desc[UR4][R10.64+0x20] ;  /* 0x000020040a151981 */ /* 0x000f22000c1e1900 */
[----:B------:R-:W-:-:S03]  /*0460*/  @!P0 LOP3.LUT R2, R2, R23, RZ, 0x3c, !PT ;  /* 0x0000001702028212 */ /* 0x000fc600078e3cff */
[----:B------:R-:W4:Y:S01]  /*0470*/  @P2 LDG.E R23, desc[UR4][R10.64+0x2c] ;  /* 0x00002c040a172981 */ /* 0x000f22000c1e1900 */
[----:B------:R-:W-:-:S03]  /*0480*/  @P1 LOP3.LUT R4, R4, R25, RZ, 0x3c, !PT ;  /* 0x0000001904041212 */ /* 0x000fc600078e3cff */
[----:B------:R-:W4:Y:S01]  /*0490*/  @P2 LDG.E R25, desc[UR4][R10.64+0x34] ;  /* 0x000034040a192981 */ /* 0x000f22000c1e1900 */
[----:B--2---:R-:W-:-:S03]  /*04a0*/  @!P0 LOP3.LUT R5, R5, R18, RZ, 0x3c, !PT ;  /* 0x0000001205058212 */ /* 0x004fc600078e3cff */
[----:B------:R-:W2:Y:S01]  /*04b0*/  @P1 LDG.E R18, desc[UR4][R10.64+0x1c] ;  /* 0x00001c040a121981 */ /* 0x000ea2000c1e1900 */
[----:B---3--:R-:W-:-:S03]  /*04c0*/  @P1 LOP3.LUT R3, R3, R20, RZ, 0x3c, !PT ;  /* 0x0000001403031212 */ /* 0x008fc600078e3cff */
[----:B------:R-:W3:Y:S01]  /*04d0*/  @P2 LDG.E R20, desc[UR4][R10.64+0x30] ;  /* 0x000030040a142981 */ /* 0x000ee2000c1e1900 */
[----:B----4-:R-:W-:-:S03]  /*04e0*/  @P2 LOP3.LUT R3, R3, R22, RZ, 0x3c, !PT ;  /* 0x0000001603032212 */ /* 0x010fc600078e3cff */
[----:B------:R-:W4:Y:S01]  /*04f0*/  @P3 LDG.E R22, desc[UR4][R10.64+0x4c] ;  /* 0x00004c040a163981 */ /* 0x000f22000c1e1900 */
[----:B------:R-:W-:-:S04]  /*0500*/  @P3 LOP3.LUT R15, R15, R28, RZ, 0x3c, !PT ;  /* 0x0000001c0f0f3212 */ /* 0x000fc800078e3cff */
[----:B------:R-:W-:Y:S02]  /*0510*/  @P4 LOP3.LUT R15, R15, R26, RZ, 0x3c, !PT ;  /* 0x0000001a0f0f4212 */ /* 0x000fe400078e3cff */
[----:B------:R-:W-:Y:S01]  /*0520*/  @P1 LOP3.LUT R2, R2, R21, RZ, 0x3c, !PT ;  /* 0x0000001502021212 */ /* 0x000fe200078e3cff */
[----:B------:R-:W4:Y:S04]  /*0530*/  @P5 LDG.E R26, desc[UR4][R10.64+0x64] ;  /* 0x000064040a1a5981 */ /* 0x000f28000c1e1900 */
[----:B------:R-:W4:Y:S01]  /*0540*/  @P3 LDG.E R21, desc[UR4][R10.64+0x40] ;  /* 0x000040040a153981 */ /* 0x000f22000c1e1900 */
[----:B------:R-:W-:Y:S02]  /*0550*/  @P2 LOP3.LUT R4, R4, R23, RZ, 0x3c, !PT ;  /* 0x0000001704042212 */ /* 0x000fe400078e3cff */
[----:B------:R-:W-:Y:S01]  /*0560*/  @P2 LOP3.LUT R2, R2, R25, RZ, 0x3c, !PT ;  /* 0x0000001902022212 */ /* 0x000fe200078e3cff */
[----:B------:R-:W4:Y:S04]  /*0570*/  @P3 LDG.E R23, desc[UR4][R10.64+0x48] ;  /* 0x000048040a173981 */ /* 0x000f28000c1e1900 */
[----:B------:R-:W4:Y:S01]  /*0580*/  @P4 LDG.E R25, desc[UR4][R10.64+0x54] ;  /* 0x000054040a194981 */ /* 0x000f22000c1e1900 */
[----:B--2---:R-:W-:-:S03]  /*0590*/  @P1 LOP3.LUT R5, R5, R18, RZ, 0x3c, !PT ;  /* 0x0000001205051212 */ /* 0x004fc600078e3cff */
[----:B------:R-:W2:Y:S01]  /*05a0*/  @P3 LDG.E R18, desc[UR4][R10.64+0x44] ;  /* 0x000044040a123981 */ /* 0x000ea2000c1e1900 */
[----:B---3--:R-:W-:-:S03]  /*05b0*/  @P2 LOP3.LUT R5, R5, R20, RZ, 0x3c, !PT ;  /* 0x0000001405052212 */ /* 0x008fc600078e3cff */
[----:B------:R-:W3:Y:S01]  /*05c0*/  @P4 LDG.E R20, desc[UR4][R10.64+0x58] ;  /* 0x000058040a144981 */ /* 0x000ee2000c1e1900 */
[----:B----4-:R-:W-:-:S03]  /*05d0*/  @P3 LOP3.LUT R3, R3, R22, RZ, 0x3c, !PT ;  /* 0x0000001603033212 */ /* 0x010fc600078e3cff */
[----:B------:R-:W4:Y:S01]  /*05e0*/  @P4 LDG.E R22, desc[UR4][R10.64+0x60] ;  /* 0x000060040a164981 */ /* 0x000f22000c1e1900 */
[----:B------:R-:W-:Y:S02]  /*05f0*/  LOP3.LUT P0, RZ, R24, 0x80, RZ, 0xc0, !PT ;  /* 0x0000008018ff7812 */ /* 0x000fe4000780c0ff */
[----:B------:R-:W-:Y:S02]  /*0600*/  @P5 LOP3.LUT R15, R15, R26, RZ, 0x3c, !PT ;  /* 0x0000001a0f0f5212 */ /* 0x000fe400078e3cff */
[----:B------:R-:W4:Y:S01]  /*0610*/  @P6 LDG.E R26, desc[UR4][R10.64+0x78] ;  /* 0x000078040a1a6981 */ /* 0x000f22000c1e1900 */
[----:B------:R-:W-:-:S03]  /*0620*/  @P3 LOP3.LUT R4, R4, R21, RZ, 0x3c, !PT ;  /* 0x0000001504043212 */ /* 0x000fc600078e3cff */
[----:B------:R-:W4:Y:S01]  /*0630*/  @P4 LDG.E R21, desc[UR4][R10.64+0x5c] ;  /* 0x00005c040a154981 */ /* 0x000f22000c1e1900 */
[----:B------:R-:W-:-:S03]  /*0640*/  @P3 LOP3.LUT R2, R2, R23, RZ, 0x3c, !PT ;  /* 0x0000001702023212 */ /* 0x000fc600078e3cff */
[----:B------:R-:W4:Y:S01]  /*0650*/  @P5 LDG.E R23, desc[UR4][R10.64+0x68] ;  /* 0x000068040a175981 */ /* 0x000f22000c1e1900 */
[----:B------:R-:W-:-:S03]  /*0660*/  @P4 LOP3.LUT R4, R4, R25, RZ, 0x3c, !PT ;  /* 0x0000001904044212 */ /* 0x000fc600078e3cff */
[----:B------:R-:W4:Y:S01]  /*0670*/  @P5 LDG.E R25, desc[UR4][R10.64+0x70] ;  /* 0x000070040a195981 */ /* 0x000f22000c1e1900 */
[----:B--2---:R-:W-:-:S03]  /*0680*/  @P3 LOP3.LUT R5, R5, R18, RZ, 0x3c, !PT ;  /* 0x0000001205053212 */ /* 0x004fc600078e3cff */
[----:B------:R-:W2:Y:S01]  /*0690*/  @P5 LDG.E R18, desc[UR4][R10.64+0x6c] ;  /* 0x00006c040a125981 */ /* 0x000ea2000c1e1900 */
[----:B---3--:R-:W-:-:S03]  /*06a0*/  @P4 LOP3.LUT R5, R5, R20, RZ, 0x3c, !PT ;  /* 0x0000001405054212 */ /* 0x008fc600078e3cff */
[----:B------:R-:W3:Y:S01]  /*06b0*/  @P5 LDG.E R20, desc[UR4][R10.64+0x74] ;  /* 0x000074040a145981 */ /* 0x000ee2000c1e1900 */
[----:B----4-:R-:W-:-:S03]  /*06c0*/  @P4 LOP3.LUT R3, R3, R22, RZ, 0x3c, !PT ;  /* 0x0000001603034212 */ /* 0x010fc600078e3cff */
[----:B------:R-:W4:Y:S01]  /*06d0*/  @P0 LDG.E R22, desc[UR4][R10.64+0x8c] ;  /* 0x00008c040a160981 */ /* 0x000f22000c1e1900 */
[----:B------:R-:W-:-:S03]  /*06e0*/  @P6 LOP3.LUT R15, R15, R26, RZ, 0x3c, !PT ;  /* 0x0000001a0f0f6212 */ /* 0x000fc600078e3cff */
        /* <DEDUP_REMOVED lines=13> */
[----:B------:R-:W-:Y:S02]  /*07c0*/  @P6 LOP3.LUT R4, R4, R27, RZ, 0x3c, !PT ;  /* 0x0000001b04046212 */ /* 0x000fe400078e3cff */
[----:B------:R-:W-:Y:S02]  /*07d0*/  @P6 LOP3.LUT R2, R2, R21, RZ, 0x3c, !PT ;  /* 0x0000001502026212 */ /* 0x000fe400078e3cff */
[----:B------:R-:W-:Y:S02]  /*07e0*/  @P0 LOP3.LUT R4, R4, R23, RZ, 0x3c, !PT ;  /* 0x0000001704040212 */ /* 0x000fe400078e3cff */
[----:B------:R-:W-:Y:S02]  /*07f0*/  @P0 LOP3.LUT R2, R2, R25, RZ, 0x3c, !PT ;  /* 0x0000001902020212 */ /* 0x000fe400078e3cff */
[----:B--2---:R-:W-:Y:S02]  /*0800*/  @P6 LOP3.LUT R5, R5, R18, RZ, 0x3c, !PT ;  /* 0x0000001205056212 */ /* 0x004fe400078e3cff */
[----:B---3--:R-:W-:-:S02]  /*0810*/  @P6 LOP3.LUT R3, R3, R20, RZ, 0x3c, !PT ;  /* 0x0000001403036212 */ /* 0x008fc400078e3cff */
[----:B----4-:R-:W-:Y:S02]  /*0820*/  @P0 LOP3.LUT R5, R5, R22, RZ, 0x3c, !PT ;  /* 0x0000001605050212 */ /* 0x010fe400078e3cff */
[----:B------:R-:W-:Y:S02]  /*0830*/  @P0 LOP3.LUT R3, R3, R26, RZ, 0x3c, !PT ;  /* 0x0000001a03030212 */ /* 0x000fe400078e3cff */
[----:B------:R-:W-:-:S13]  /*0840*/  R2P PR, R24.B1, 0x7f ;  /* 0x0000007f18007804 */ /* 0x000fda0000001000 */
[----:B------:R-:W2:Y:S04]  /*0850*/  @P0 LDG.E R18, desc[UR4][R10.64+0xa0] ;  /* 0x0000a0040a120981 */ /* 0x000ea8000c1e1900 */
[----:B------:R-:W3:Y:S04]  /*0860*/  @P1 LDG.E R22, desc[UR4][R10.64+0xb4] ;  /* 0x0000b4040a161981 */ /* 0x000ee8000c1e1900 */
[----:B------:R-:W4:Y:S04]  /*0870*/  @P2 LDG.E R26, desc[UR4][R10.64+0xc8] ;  /* 0x0000c8040a1a2981 */ /* 0x000f28000c1e1900 */
[----:B------:R-:W4:Y:S04]  /*0880*/  @P3 LDG.E R28, desc[UR4][R10.64+0xdc] ;  /* 0x0000dc040a1c3981 */ /* 0x000f28000c1e1900 */
[----:B------:R-:W4:Y:S04]  /*0890*/  @P0 LDG.E R23, desc[UR4][R10.64+0xa4] ;  /* 0x0000a4040a170981 */ /* 0x000f28000c1e1900 */
[----:B------:R-:W4:Y:S04]  /*08a0*/  @P0 LDG.E R20, desc[UR4][R10.64+0xa8] ;  /* 0x0000a8040a140981 */ /* 0x000f28000c1e1900 */
[----:B------:R-:W4:Y:S04]  /*08b0*/  @P4 LDG.E R25, desc[UR4][R10.64+0xf0] ;  /* 0x0000f0040a194981 */ /* 0x000f28000c1e1900 */
        /* <DEDUP_REMOVED lines=21> */
[----:B------:R-:W-:Y:S02]  /*0a10*/  LOP3.LUT P0, RZ, R24, 0x8000, RZ, 0xc0, !PT ;  /* 0x0000800018ff7812 */ /* 0x000fe4000780c0ff */
[----:B----4-:R-:W-:Y:S01]  /*0a20*/  @P5 LOP3.LUT R15, R15, R26, RZ, 0x3c, !PT ;  /* 0x0000001a0f0f5212 */ /* 0x010fe200078e3cff */
[----:B------:R-:W4:Y:S04]  /*0a30*/  @P3 LDG.E R24, desc[UR4][R10.64+0xe4] ;  /* 0x0000e4040a183981 */ /* 0x000f28000c1e1900 */
[----:B------:R-:W2:Y:S01]  /*0a40*/  @P6 LDG.E R26, desc[UR4][R10.64+0x118] ;  /* 0x000118040a1a6981 */ /* 0x000ea2000c1e1900 */
        /* <DEDUP_REMOVED lines=8> */
[----:B---3--:R-:W-:-:S03]  /*0ad0*/  @P2 LOP3.LUT R3, R3, R22, RZ, 0x3c, !PT ;  /* 0x0000001603032212 */ /* 0x008fc600078e3cff */
[----:B------:R-:W3:Y:S01]  /*0ae0*/  @P4 LDG.E R22, desc[UR4][R10.64+0x100] ;  /* 0x000100040a164981 */ /* 0x000ee2000c1e1900 */
[----:B--2---:R-:W-:-:S03]  /*0af0*/  @P6 LOP3.LUT R15, R15, R26, RZ, 0x3c, !PT ;  /* 0x0000001a0f0f6212 */ /* 0x004fc600078e3cff */
[----:B------:R-:W2:Y:S01]  /*0b00*/  @P0 LDG.E R26, desc[UR4][R10.64+0x12c] ;  /* 0x00012c040a1a0981 */ /* 0x000ea2000c1e1900 */
[----:B----4-:R-:W-:-:S03]  /*0b10*/  @P2 LOP3.LUT R2, R2, R23, RZ, 0x3c, !PT ;  /* 0x0000001702022212 */ /* 0x010fc600078e3cff */
[----:B------:R-:W4:Y:S01]  /*0b20*/  @P4 LDG.E R23, desc[UR4][R10.64+0xfc] ;  /* 0x0000fc040a174981 */ /* 0x000f22000c1e1900 */
[----:B------:R-:W-:-:S03]  /*0b30*/  @P2 LOP3.LUT R5, R5, R20, RZ, 0x3c, !PT ;  /* 0x0000001405052212 */ /* 0x000fc600078e3cff */
[----:B------:R-:W4:Y:S01]  /*0b40*/  @P4 LDG.E R20, desc[UR4][R10.64+0xf8] ;  /* 0x0000f8040a144981 */ /* 0x000f22000c1e1900 */
[----:B------:R-:W-:Y:S02]  /*0b50*/  @P3 LOP3.LUT R2, R2, R27, RZ, 0x3c, !PT ;  /* 0x0000001b02023212 */ /* 0x000fe400078e3cff */
[----:B------:R-:W-:Y:S01]  /*0b60*/  @P3 LOP3.LUT R4, R4, R25, RZ, 0x3c, !PT ;  /* 0x0000001904043212 */ /* 0x000fe200078e3cff */
[----:B------:R-:W4:Y:S01]  /*0b70*/  @P5 LDG.E R27, desc[UR4][R10.64+0x110] ;  /* 0x000110040a1b5981 */ /* 0x000f22000c1e1900 */
[----:B------:R-:W-:-:S03]  /*0b80*/  @P3 LOP3.LUT R5, R5, R24, RZ, 0x3c, !PT ;  /* 0x0000001805053212 */ /* 0x000fc600078e3cff */
[----:B------:R-:W4:Y:S04]  /*0b90*/  @P5 LDG.E R25, desc[UR4][R10.64+0x108] ;  /* 0x000108040a195981 */ /* 0x000f28000c1e1900 */
        /* <DEDUP_REMOVED lines=19> */
[----:B------:R-:W-:-:S05]  /*0cd0*/  VIADD R19, R19, 0x10 ;  /* 0x0000001013137836 */ /* 0x000fca0000000000 */
[----:B------:R-:W-:Y:S02]  /*0ce0*/  ISETP.NE.AND P1, PT, R19, 0x20, PT ;  /* 0x000000201300780c */ /* 0x000fe40003f25270 */
[----:B------:R-:W-:Y:S02]  /*0cf0*/  @P5 LOP3.LUT R3, R3, R18, RZ, 0x3c, !PT ;  /* 0x0000001203035212 */ /* 0x000fe400078e3cff */
[----:B------:R-:W-:Y:S02]  /*0d00*/  @P6 LOP3.LUT R4, R4, R21, RZ, 0x3c, !PT ;  /* 0x0000001504046212 */ /* 0x000fe400078e3cff */
[----:B---3--:R-:W-:-:S04]  /*0d10*/  @P6 LOP3.LUT R3, R3, R22, RZ, 0x3c, !PT ;  /* 0x0000001603036212 */ /* 0x008fc800078e3cff */
[----:B--2---:R-:W-:Y:S02]  /*0d20*/  @P0 LOP3.LUT R3, R3, R26, RZ, 0x3c, !PT ;  /* 0x0000001a03030212 */ /* 0x004fe400078e3cff */
[----:B----4-:R-:W-:Y:S02]  /*0d30*/  @P6 LOP3.LUT R2, R2, R23, RZ, 0x3c, !PT ;  /* 0x0000001702026212 */ /* 0x010fe400078e3cff */
[----:B------:R-:W-:Y:S02]  /*0d40*/  @P6 LOP3.LUT R5, R5, R20, RZ, 0x3c, !PT ;  /* 0x0000001405056212 */ /* 0x000fe400078e3cff */
[----:B------:R-:W-:Y:S02]  /*0d50*/  @P0 LOP3.LUT R2, R2, R27, RZ, 0x3c, !PT ;  /* 0x0000001b02020212 */ /* 0x000fe400078e3cff */
[----:B------:R-:W-:Y:S02]  /*0d60*/  @P0 LOP3.LUT R4, R4, R25, RZ, 0x3c, !PT ;  /* 0x0000001904040212 */ /* 0x000fe400078e3cff */
[----:B------:R-:W-:Y:S01]  /*0d70*/  @P0 LOP3.LUT R5, R5, R24, RZ, 0x3c, !PT ;  /* 0x0000001805050212 */ /* 0x000fe200078e3cff */
[----:B------:R-:W-:Y:S06]  /*0d80*/  @P1 BRA `(.L_x_67) ;  /* 0xfffffff400481947 */ /* 0x000fec000383ffff */
[----:B------:R-:W-:-:S05]  /*0d90*/  VIADD R17, R17, 0x1 ;  /* 0x0000000111117836 */ /* 0x000fca0000000000 */
[----:B------:R-:W-:-:S13]  /*0da0*/  ISETP.NE.AND P0, PT, R17, 0x5, PT ;  /* 0x000000051100780c */ /* 0x000fda0003f05270 */
[----:B------:R-:W-:Y:S05]  /*0db0*/  @P0 BRA `(.L_x_68) ;  /* 0xfffffff400300947 */ /* 0x000fea000383ffff */
[----:B------:R1:W-:Y:S01]  /*0dc0*/  STG.E.64 desc[UR4][R6.64+0x8], R4 ;  /* 0x0000080406007986 */ /* 0x0003e2000c101b04 */
[----:B------:R-:W-:Y:S01]  /*0dd0*/  VIADD R14, R14, 0x1 ;  /* 0x000000010e0e7836 */ /* 0x000fe20000000000 */
[----:B------:R-:W-:Y:S02]  /*0de0*/  LOP3.LUT R11, R13, 0x3, RZ, 0xc0, !PT ;  /* 0x000000030d0b7812 */ /* 0x000fe400078ec0ff */
[----:B------:R1:W-:Y:S02]  /*0df0*/  STG.E.64 desc[UR4][R6.64+0x10], R2 ;  /* 0x0000100206007986 */ /* 0x0003e4000c101b04 */
[----:B------:R-:W-:Y:S02]  /*0e00*/  ISETP.GE.U32.AND P0, PT, R14, R11, PT ;  /* 0x0000000b0e00720c */ /* 0x000fe40003f06070 */
[----:B------:R1:W-:Y:S11]  /*0e10*/  STG.E desc[UR4][R6.64+0x4], R15 ;  /* 0x0000040f06007986 */ /* 0x0003f6000c101904 */
[----:B------:R-:W-:Y:S05]  /*0e20*/  @!P0 BRA `(.L_x_69) ;  /* 0xfffffff400048947 */ /* 0x000fea000383ffff */
.L_x_66:
[----:B------:R-:W-:Y:S05]  /*0e30*/  BSYNC.RECONVERGENT B1 ;  /* 0x0000000000017941 */ /* 0x000fea0003800200 */
.L_x_65:
[C---:B------:R-:W-:Y:S01]  /*0e40*/  ISETP.GT.U32.AND P0, PT, R13.reuse, 0x3, PT ;  /* 0x000000030d00780c */ /* 0x040fe20003f04070 */
[----:B------:R-:W-:Y:S01]  /*0e50*/  VIADD R12, R12, 0x1 ;  /* 0x000000010c0c7836 */ /* 0x000fe20000000000 */
[--C-:B------:R-:W-:Y:S02]  /*0e60*/  SHF.R.U64 R13, R13, 0x2, R0.reuse ;  /* 0x000000020d0d7819 */ /* 0x100fe40000001200 */
[----:B------:R-:W-:Y:S02]  /*0e70*/  ISETP.GT.U32.AND.EX P0, PT, R0, RZ, PT, P0 ;  /* 0x000000ff0000720c */ /* 0x000fe40003f04100 */
[----:B------:R-:W-:-:S11]  /*0e80*/  SHF.R.U32.HI R0, RZ, 0x2, R0 ;  /* 0x00000002ff007819 */ /* 0x000fd60000011600 */
[----:B------:R-:W-:Y:S05]  /*0e90*/  @P0 BRA `(.L_x_70) ;  /* 0xfffffff000c80947 */ /* 0x000fea000383ffff */
.L_x_64:
[----:B------:R-:W-:Y:S05]  /*0ea0*/  BSYNC.RECONVERGENT B0 ;  /* 0x0000000000007941 */ /* 0x000fea0003800200 */
.L_x_63:
[----:B------:R-:W-:Y:S04]  /*0eb0*/  STG.E.64 desc[UR4][R6.64+0x18], RZ ;  /* 0x000018ff06007986 */ /* 0x000fe8000c101b04 */
[----:B------:R-:W-:Y:S04]  /*0ec0*/  STG.E desc[UR4][R6.64+0x20], RZ ;  /* 0x000020ff06007986 */ /* 0x000fe8000c101904 */
[----:B------:R-:W-:Y:S01]  /*0ed0*/  STG.E.64 desc[UR4][R6.64+0x28], RZ ;  /* 0x000028ff06007986 */ /* 0x000fe2000c101b04 */
[----:B------:R-:W-:Y:S05]  /*0ee0*/  EXIT ;  /* 0x000000000000794d */ /* 0x000fea0003800000 */
.L_x_71:
        /* <DEDUP_REMOVED lines=9> */
.L_x_81:


//--------------------- .nv.global.init           --------------------------
	.section	.nv.global.init,"aw",@progbits
	.align	4
.nv.global.init:
	.type		mrg32k3aM1SubSeq,@object
	.size		mrg32k3aM1SubSeq,(mrg32k3aM2SubSeq - mrg32k3aM1SubSeq)
mrg32k3aM1SubSeq:
        /*0000*/ 	.byte	0x0b, 0xcc, 0xee, 0x04, 0x73, 0x29, 0x8b, 0x6f, 0xf6, 0x53, 0x03, 0xf6, 0x23, 0xf6, 0xea, 0xda
        /* <DEDUP_REMOVED lines=125> */
	.type		mrg32k3aM2SubSeq,@object
	.size		mrg32k3aM2SubSeq,(mrg32k3aM1 - mrg32k3aM2SubSeq)
mrg32k3aM2SubSeq:
        /* <DEDUP_REMOVED lines=126> */
	.type		mrg32k3aM1,@object
	.size		mrg32k3aM1,(mrg32k3aM1Seq - mrg32k3aM1)
mrg32k3aM1:
        /* <DEDUP_REMOVED lines=144> */
	.type		mrg32k3aM1Seq,@object
	.size		mrg32k3aM1Seq,(mrg32k3aM2 - mrg32k3aM1Seq)
mrg32k3aM1Seq:
        /* <DEDUP_REMOVED lines=144> */
	.type		mrg32k3aM2,@object
	.size		mrg32k3aM2,(mrg32k3aM2Seq - mrg32k3aM2)
mrg32k3aM2:
        /* <DEDUP_REMOVED lines=144> */
	.type		mrg32k3aM2Seq,@object
	.size		mrg32k3aM2Seq,(precalc_xorwow_matrix - mrg32k3aM2Seq)
mrg32k3aM2Seq:
        /* <DEDUP_REMOVED lines=144> */
	.type		precalc_xorwow_matrix,@object
	.size		precalc_xorwow_matrix,(precalc_xorwow_offset_matrix - precalc_xorwow_matrix)
precalc_xorwow_matrix:
        /* <DEDUP_REMOVED lines=6400> */
	.type		precalc_xorwow_offset_matrix,@object
	.size		precalc_xorwow_offset_matrix,($str - precalc_xorwow_offset_matrix)
precalc_xorwow_offset_matrix:
        /* <DEDUP_REMOVED lines=6400> */
	.type		$str,@object
	.size		$str,($str$1 - $str)
$str:
        /*353c0*/ 	.byte	0x66, 0x61, 0x6c, 0x73, 0x65, 0x00
	.type		$str$1,@object
	.size		$str$1,(__unnamed_1 - $str$1)
$str$1:
        /*353c6*/ 	.byte	0x2f, 0x74, 0x6d, 0x70, 0x2f, 0x73, 0x61, 0x73, 0x73, 0x5f, 0x63, 0x75, 0x5f, 0x30, 0x7a, 0x36
        /*353d6*/ 	.byte	0x36, 0x5f, 0x67, 0x7a, 0x73, 0x2f, 0x6b, 0x2e, 0x63, 0x75, 0x00
	.type		__unnamed_1,@object
	.size		__unnamed_1,(.L_9 - __unnamed_1)
__unnamed_1:
        /*353e1*/ 	.byte	0x69, 0x6e, 0x74, 0x20, 0x67, 0x65, 0x74, 0x43, 0x6f, 0x6c, 0x6f, 0x72, 0x28, 0x69, 0x6e, 0x74
        /*353f1*/ 	.byte	0x20, 0x2a, 0x2c, 0x20, 0x69, 0x6e, 0x74, 0x20, 0x2a, 0x2c, 0x20, 0x6c, 0x6f, 0x6e, 0x67, 0x20
        /*35401*/ 	.byte	0x2a, 0x2c, 0x20, 0x69, 0x6e, 0x74, 0x20, 0x2a, 0x2c, 0x20, 0x69, 0x6e, 0x74, 0x2c, 0x20, 0x69
        /*35411*/ 	.byte	0x6e, 0x74, 0x29, 0x00
.L_9:


//--------------------- .nv.shared.reserved.0     --------------------------
	.section	.nv.shared.reserved.0,"aw",@nobits
	.weak		__nv_reservedSMEM_offset_0_alias
	.size		__nv_reservedSMEM_offset_0_alias, 0, 64
	.other		__nv_reservedSMEM_offset_0_alias,@"STO_CUDA_RESERVED_SHARED STV_DEFAULT"
__nv_reservedSMEM_offset_0_alias:
	.zero		0
	.zero		64


//--------------------- .nv.constant0._Z9getDegreePiS_i --------------------------
	.section	.nv.constant0._Z9getDegreePiS_i,"a",@progbits
	.sectionflags	@""
	.align	4
.nv.constant0._Z9getDegreePiS_i:
	.zero		916


//--------------------- .nv.constant0._Z5jpadgPiS_PlS_ii --------------------------
	.section	.nv.constant0._Z5jpadgPiS_PlS_ii,"a",@progbits
	.sectionflags	@""
	.align	4
.nv.constant0._Z5jpadgPiS_PlS_ii:
	.zero		936


//--------------------- .nv.constant0._Z12updateDegreePlPiS0_i --------------------------
	.section	.nv.constant0._Z12updateDegreePlPiS0_i,"a",@progbits
	.sectionflags	@""
	.align	4
.nv.constant0._Z12updateDegreePlPiS0_i:
	.zero		924


//--------------------- .nv.constant0._Z6getADGidPdPlPiP17curandStateXORWOWiS1_S1_S1_ --------------------------
	.section	.nv.constant0._Z6getADGidPdPlPiP17curandStateXORWOWiS1_S1_S1_,"a",@progbits
	.sectionflags	@""
	.align	4
.nv.constant0._Z6getADGidPdPlPiP17curandStateXORWOWiS1_S1_S1_:
	.zero		976


//--------------------- .nv.constant0._Z8halfSum2iPiPl --------------------------
	.section	.nv.constant0._Z8halfSum2iPiPl,"a",@progbits
	.sectionflags	@""
	.align	4
.nv.constant0._Z8halfSum2iPiPl:
	.zero		920


//--------------------- .nv.constant0._Z7halfSumiPlS_ --------------------------
	.section	.nv.constant0._Z7halfSumiPlS_,"a",@progbits
	.sectionflags	@""
	.align	4
.nv.constant0._Z7halfSumiPlS_:
	.zero		920


//--------------------- .nv.constant0._Z10avgDegree2iiPiS_Pd --------------------------
	.section	.nv.constant0._Z10avgDegree2iiPiS_Pd,"a",@progbits
	.sectionflags	@""
	.align	4
.nv.constant0._Z10avgDegree2iiPiS_Pd:
	.zero		928


//--------------------- .nv.constant0._Z10avgDegree1iiPiPlS_S_ --------------------------
	.section	.nv.constant0._Z10avgDegree1iiPiPlS_S_,"a",@progbits
	.sectionflags	@""
	.align	4
.nv.constant0._Z10avgDegree1iiPiPlS_S_:
	.zero		936


//--------------------- .nv.constant0._Z12setup_kernelP17curandStateXORWOW --------------------------
	.section	.nv.constant0._Z12setup_kernelP17curandStateXORWOW,"a",@progbits
	.sectionflags	@""
	.align	4
.nv.constant0._Z12setup_kernelP17curandStateXORWOW:
	.zero		904


//--------------------- SYMBOLS --------------------------

	.type		.nv.reservedSmem.offset0,@object
	.size		.nv.reservedSmem.offset0,0x4
	.type		free,@function
	.type		malloc,@function
	.type		__assertfail,@function
